// auto-generated by cutlass_sweep.gemm — config: {"arch": "sm_90", "cluster_m": 1, "cluster_n": 1, "dtype": "fp16", "dtype_b": "fp16", "layout": "nt", "stages": 0, "tile_k": 16, "tile_m": 384, "tile_n": 160}
#include "cutlass/cutlass.h"
#include "cutlass/gemm/collective/collective_builder.hpp"
#include "cutlass/gemm/device/gemm_universal_adapter.h"
#include "cutlass/gemm/kernel/gemm_universal.hpp"
#include "cutlass/epilogue/collective/collective_builder.hpp"

using ElemA = cutlass::half_t;
using ElemB = cutlass::half_t;
using ElemCD = cutlass::half_t;
using Acc  = float;
using TileShape    = cute::Shape<cute::_384, cute::_160, cute::_16>;
using ClusterShape = cute::Shape<cute::_1, cute::_1, cute::_1>;

using CollectiveEpilogue = typename cutlass::epilogue::collective::CollectiveBuilder<
    cutlass::arch::Sm90, cutlass::arch::OpClassTensorOp,
    TileShape, ClusterShape,
    cutlass::epilogue::collective::EpilogueTileAuto,
    Acc, Acc,
    ElemCD, cutlass::layout::RowMajor, 128 / cutlass::sizeof_bits<ElemCD>::value,
    ElemCD, cutlass::layout::RowMajor, 128 / cutlass::sizeof_bits<ElemCD>::value,
    cutlass::epilogue::collective::EpilogueScheduleAuto
  >::CollectiveOp;

using CollectiveMainloop = typename cutlass::gemm::collective::CollectiveBuilder<
    cutlass::arch::Sm90, cutlass::arch::OpClassTensorOp,
    ElemA, cutlass::layout::RowMajor, 128 / cutlass::sizeof_bits<ElemA>::value,
    ElemB, cutlass::layout::ColumnMajor, 128 / cutlass::sizeof_bits<ElemB>::value,
    Acc,
    TileShape, ClusterShape,
    cutlass::gemm::collective::StageCountAutoCarveout<static_cast<int>(sizeof(typename CollectiveEpilogue::SharedStorage))>,
    cutlass::gemm::collective::KernelScheduleAuto
  >::CollectiveOp;

using GemmKernel = cutlass::gemm::kernel::GemmUniversal<
    cute::Shape<int,int,int,int>,
    CollectiveMainloop,
    CollectiveEpilogue
>;
using Gemm = cutlass::gemm::device::GemmUniversalAdapter<GemmKernel>;

// Force the device kernel symbol into the cubin without needing a host main.
auto* _anchor = &cutlass::device_kernel<GemmKernel>;


// ===== COMPILED SASS (sm_90a) =====

	.target	sm_90a

	.elftype	@"ET_EXEC"


//--------------------- .note.nv.tkinfo           --------------------------
	.section	.note.nv.tkinfo,"",@"SHT_NOTE"
	.sectionflags	@"SHF_NOTE_NV_TKINFO"
	.tkinfo
        /*0018*/ 	.word	0x00000002
        /*0030*/ 	.string	""
        /*0030*/ 	.string	"ptxas"
        /*0030*/ 	.string	"Cuda compilation tools, release 13.0, V13.0.88"
        /*0030*/ 	.string	"Build cuda_13.0.r13.0/compiler.36424714_0"
        /*0030*/ 	.string	"-arch sm_90a -m 64 "



//--------------------- .note.nv.cuinfo           --------------------------
	.section	.note.nv.cuinfo,"",@"SHT_NOTE"
	.sectionflags	@"SHF_NOTE_NV_CUINFO"
        /*0018*/ 	.short	0x0002
        /*001a*/ 	.short	0x005a
        /*001c*/ 	.short	0x0082
	.zero		2


//--------------------- .nv.info                  --------------------------
	.section	.nv.info,"",@"SHT_CUDA_INFO"
	.align	4


	//----- nvinfo : EIATTR_REGCOUNT
	.align		4
        /*0000*/ 	.byte	0x04, 0x2f
        /*0002*/ 	.short	(.L_15 - .L_14)
	.align		4
.L_14:
        /*0004*/ 	.word	index@(_ZN7cutlass13device_kernelINS_4gemm6kernel13GemmUniversalIN4cute5tupleIJiiiiEEENS1_10collective13CollectiveMmaINS1_34MainloopSm90TmaGmmaWarpSpecializedILi13ENS5_IJNS4_1CILi1EEESB_SB_EEENS1_35KernelTmaWarpSpecializedCooperativeEEENS5_IJNSA_ILi384EEENSA_ILi160EEENSA_ILi16EEEEEENS_6half_tENS5_IJlSB_lEEESJ_SK_NS4_8TiledMMAINS4_8MMA_AtomIJNS4_4SM904GMMA25MMA_64x32x16_F32F16F16_SSILNSO_5MajorE0ELSQ_0ELNSO_7ScaleInE1ELSR_1EEEEEENS4_6LayoutINS5_IJNSA_ILi2EEESB_SB_EEENS5_IJSB_NSA_ILi0EEESX_EEEEENS5_IJNS4_10UnderscoreES10_S10_EEEEENS4_13SM90_TMA_LOADENS4_14ComposedLayoutINS4_7SwizzleILi1ELi4ELi3EEENS4_18smem_ptr_flag_bitsILi16EEENSU_INS5_IJNSA_ILi8EEESH_EEENS5_IJSH_SB_EEEEEEEvNS4_8identityES13_S1D_vS1E_EENS_8epilogue10collective6detail29Sm90TmaWarpSpecializedAdapterINS1H_15DefaultEpilogueISJ_SK_SK_NS1G_6thread17LinearCombinationISJ_Li1EffLNS1L_9ScaleType4KindE0ELNS_15FloatRoundStyleE2ESJ_EENS1_15EpilogueDefaultEEEEEvvEEEEvNT_6ParamsE)
        /*0008*/ 	.word	0x000000a8


	//----- nvinfo : EIATTR_FRAME_SIZE
	.align		4
.L_15:
        /*000c*/ 	.byte	0x04, 0x11
        /*000e*/ 	.short	(.L_17 - .L_16)
	.align		4
.L_16:
        /*0010*/ 	.word	index@(_ZN7cutlass13device_kernelINS_4gemm6kernel13GemmUniversalIN4cute5tupleIJiiiiEEENS1_10collective13CollectiveMmaINS1_34MainloopSm90TmaGmmaWarpSpecializedILi13ENS5_IJNS4_1CILi1EEESB_SB_EEENS1_35KernelTmaWarpSpecializedCooperativeEEENS5_IJNSA_ILi384EEENSA_ILi160EEENSA_ILi16EEEEEENS_6half_tENS5_IJlSB_lEEESJ_SK_NS4_8TiledMMAINS4_8MMA_AtomIJNS4_4SM904GMMA25MMA_64x32x16_F32F16F16_SSILNSO_5MajorE0ELSQ_0ELNSO_7ScaleInE1ELSR_1EEEEEENS4_6LayoutINS5_IJNSA_ILi2EEESB_SB_EEENS5_IJSB_NSA_ILi0EEESX_EEEEENS5_IJNS4_10UnderscoreES10_S10_EEEEENS4_13SM90_TMA_LOADENS4_14ComposedLayoutINS4_7SwizzleILi1ELi4ELi3EEENS4_18smem_ptr_flag_bitsILi16EEENSU_INS5_IJNSA_ILi8EEESH_EEENS5_IJSH_SB_EEEEEEEvNS4_8identityES13_S1D_vS1E_EENS_8epilogue10collective6detail29Sm90TmaWarpSpecializedAdapterINS1H_15DefaultEpilogueISJ_SK_SK_NS1G_6thread17LinearCombinationISJ_Li1EffLNS1L_9ScaleType4KindE0ELNS_15FloatRoundStyleE2ESJ_EENS1_15EpilogueDefaultEEEEEvvEEEEvNT_6ParamsE)
        /*0014*/ 	.word	0x000000e8


	//----- nvinfo : EIATTR_MIN_STACK_SIZE
	.align		4
.L_17:
        /*0018*/ 	.byte	0x04, 0x12
        /*001a*/ 	.short	(.L_19 - .L_18)
	.align		4
.L_18:
        /*001c*/ 	.word	index@(_ZN7cutlass13device_kernelINS_4gemm6kernel13GemmUniversalIN4cute5tupleIJiiiiEEENS1_10collective13CollectiveMmaINS1_34MainloopSm90TmaGmmaWarpSpecializedILi13ENS5_IJNS4_1CILi1EEESB_SB_EEENS1_35KernelTmaWarpSpecializedCooperativeEEENS5_IJNSA_ILi384EEENSA_ILi160EEENSA_ILi16EEEEEENS_6half_tENS5_IJlSB_lEEESJ_SK_NS4_8TiledMMAINS4_8MMA_AtomIJNS4_4SM904GMMA25MMA_64x32x16_F32F16F16_SSILNSO_5MajorE0ELSQ_0ELNSO_7ScaleInE1ELSR_1EEEEEENS4_6LayoutINS5_IJNSA_ILi2EEESB_SB_EEENS5_IJSB_NSA_ILi0EEESX_EEEEENS5_IJNS4_10UnderscoreES10_S10_EEEEENS4_13SM90_TMA_LOADENS4_14ComposedLayoutINS4_7SwizzleILi1ELi4ELi3EEENS4_18smem_ptr_flag_bitsILi16EEENSU_INS5_IJNSA_ILi8EEESH_EEENS5_IJSH_SB_EEEEEEEvNS4_8identityES13_S1D_vS1E_EENS_8epilogue10collective6detail29Sm90TmaWarpSpecializedAdapterINS1H_15DefaultEpilogueISJ_SK_SK_NS1G_6thread17LinearCombinationISJ_Li1EffLNS1L_9ScaleType4KindE0ELNS_15FloatRoundStyleE2ESJ_EENS1_15EpilogueDefaultEEEEEvvEEEEvNT_6ParamsE)
        /*0020*/ 	.word	0x000000e8
.L_19:


//--------------------- .nv.compat                --------------------------
	.section	.nv.compat,"",@"SHT_CUDA_COMPAT_INFO"
	.align	4
        /*0000*/ 	.byte	0x02, 0x09, 0x01, 0x00, 0x02, 0x02, 0x04, 0x00, 0x02, 0x05, 0x05, 0x00, 0x03, 0x07, 0x01, 0x01
        /*0010*/ 	.byte	0x02, 0x03, 0x01, 0x00, 0x02, 0x06, 0x01, 0x00, 0x04, 0x0b, 0x08, 0x00, 0x00, 0x00, 0x00, 0x00
        /*0020*/ 	.byte	0x00, 0x00, 0x00, 0x00


//--------------------- .nv.info._ZN7cutlass13device_kernelINS_4gemm6kernel13GemmUniversalIN4cute5tupleIJiiiiEEENS1_10collective13CollectiveMmaINS1_34MainloopSm90TmaGmmaWarpSpecializedILi13ENS5_IJNS4_1CILi1EEESB_SB_EEENS1_35KernelTmaWarpSpecializedCooperativeEEENS5_IJNSA_ILi384EEENSA_ILi160EEENSA_ILi16EEEEEENS_6half_tENS5_IJlSB_lEEESJ_SK_NS4_8TiledMMAINS4_8MMA_AtomIJNS4_4SM904GMMA25MMA_64x32x16_F32F16F16_SSILNSO_5MajorE0ELSQ_0ELNSO_7ScaleInE1ELSR_1EEEEEENS4_6LayoutINS5_IJNSA_ILi2EEESB_SB_EEENS5_IJSB_NSA_ILi0EEESX_EEEEENS5_IJNS4_10UnderscoreES10_S10_EEEEENS4_13SM90_TMA_LOADENS4_14ComposedLayoutINS4_7SwizzleILi1ELi4ELi3EEENS4_18smem_ptr_flag_bitsILi16EEENSU_INS5_IJNSA_ILi8EEESH_EEENS5_IJSH_SB_EEEEEEEvNS4_8identityES13_S1D_vS1E_EENS_8epilogue10collective6detail29Sm90TmaWarpSpecializedAdapterINS1H_15DefaultEpilogueISJ_SK_SK_NS1G_6thread17LinearCombinationISJ_Li1EffLNS1L_9ScaleType4KindE0ELNS_15FloatRoundStyleE2ESJ_EENS1_15EpilogueDefaultEEEEEvvEEEEvNT_6ParamsE --------------------------
	.section	.nv.info._ZN7cutlass13device_kernelINS_4gemm6kernel13GemmUniversalIN4cute5tupleIJiiiiEEENS1_10collective13CollectiveMmaINS1_34MainloopSm90TmaGmmaWarpSpecializedILi13ENS5_IJNS4_1CILi1EEESB_SB_EEENS1_35KernelTmaWarpSpecializedCooperativeEEENS5_IJNSA_ILi384EEENSA_ILi160EEENSA_ILi16EEEEEENS_6half_tENS5_IJlSB_lEEESJ_SK_NS4_8TiledMMAINS4_8MMA_AtomIJNS4_4SM904GMMA25MMA_64x32x16_F32F16F16_SSILNSO_5MajorE0ELSQ_0ELNSO_7ScaleInE1ELSR_1EEEEEENS4_6LayoutINS5_IJNSA_ILi2EEESB_SB_EEENS5_IJSB_NSA_ILi0EEESX_EEEEENS5_IJNS4_10UnderscoreES10_S10_EEEEENS4_13SM90_TMA_LOADENS4_14ComposedLayoutINS4_7SwizzleILi1ELi4ELi3EEENS4_18smem_ptr_flag_bitsILi16EEENSU_INS5_IJNSA_ILi8EEESH_EEENS5_IJSH_SB_EEEEEEEvNS4_8identityES13_S1D_vS1E_EENS_8epilogue10collective6detail29Sm90TmaWarpSpecializedAdapterINS1H_15DefaultEpilogueISJ_SK_SK_NS1G_6thread17LinearCombinationISJ_Li1EffLNS1L_9ScaleType4KindE0ELNS_15FloatRoundStyleE2ESJ_EENS1_15EpilogueDefaultEEEEEvvEEEEvNT_6ParamsE,"",@"SHT_CUDA_INFO"
	.sectionflags	@""
	.align	4


	//----- nvinfo : EIATTR_CUDA_API_VERSION
	.align		4
        /*0000*/ 	.byte	0x04, 0x37
        /*0002*/ 	.short	(.L_21 - .L_20)
.L_20:
        /*0004*/ 	.word	0x00000082


	//----- nvinfo : EIATTR_KPARAM_INFO
	.align		4
.L_21:
        /*0008*/ 	.byte	0x04, 0x17
        /*000a*/ 	.short	(.L_23 - .L_22)
.L_22:
        /*000c*/ 	.word	0x00000000
        /*0010*/ 	.short	0x0000
        /*0012*/ 	.short	0x0070
        /*0014*/ 	.byte	0x00, 0xf0, 0x01, 0x10


	//----- nvinfo : EIATTR_SPARSE_MMA_MASK
	.align		4
.L_23:
        /*0018*/ 	.byte	0x03, 0x50
        /*001a*/ 	.short	0x0000


	//----- nvinfo : EIATTR_MAXREG_COUNT
	.align		4
        /*001c*/ 	.byte	0x03, 0x1b
        /*001e*/ 	.short	0x00a8


	//----- nvinfo : EIATTR_NUM_BARRIERS
	.align		4
        /*0020*/ 	.byte	0x02, 0x4c
        /*0022*/ 	.byte	0x01
	.zero		1


	//----- nvinfo : EIATTR_EXTERNS
	.align		4
        /*0024*/ 	.byte	0x04, 0x0f
        /*0026*/ 	.short	(.L_25 - .L_24)


	//   ....[0]....
	.align		4
.L_24:
        /*0028*/ 	.word	index@(__assertfail)


	//----- nvinfo : EIATTR_ANNOTATIONS
	.align		4
.L_25:
        /*002c*/ 	.byte	0x04, 0x55
        /*002e*/ 	.short	(.L_27 - .L_26)


	//   ....[0]....
.L_26:
        /*0030*/ 	.word	0x00000001
        /*0034*/ 	.byte	0xe0, 0x07, 0x00, 0x00, 0x01, 0x00, 0x00, 0x00, 0x00, 0x08, 0x00, 0x00, 0x01, 0x00, 0x00, 0x00
        /* <DEDUP_REMOVED lines=117> */
        /*0794*/ 	.byte	0xd0, 0x38, 0x01, 0x00, 0x01, 0x00, 0x00, 0x00, 0xf0, 0x38, 0x01, 0x00


	//----- nvinfo : EIATTR_MERCURY_ISA_VERSION
	.align		4
.L_27:
        /*07a0*/ 	.byte	0x03, 0x5f
        /*07a2*/ 	.short	0x0101


	//----- nvinfo : EIATTR_INT_WARP_WIDE_INSTR_OFFSETS
	.align		4
        /*07a4*/ 	.byte	0x04, 0x31
        /*07a6*/ 	.short	(.L_29 - .L_28)


	//   ....[0]....
.L_28:
        /*07a8*/ 	.word	0x00000650


	//   ....[1]....
        /*07ac*/ 	.word	0x00000660


	//   ....[2]....
        /*07b0*/ 	.word	0x000006f0


	//----- nvinfo : EIATTR_COOP_GROUP_MASK_REGIDS
	.align		4
.L_29:
        /*07b4*/ 	.byte	0x04, 0x29
        /*07b6*/ 	.short	(.L_31 - .L_30)


	//   ....[0]....
.L_30:
        /*07b8*/ 	.word	0xffffffff


	//   ....[1]....
        /*07bc*/ 	.word	0xffffffff


	//   ....[2]....
        /*07c0*/ 	.word	0xffffffff


	//   ....[3]....
        /*07c4*/ 	.word	0xffffffff


	//   ....[4]....
        /*07c8*/ 	.word	0xffffffff


	//----- nvinfo : EIATTR_COOP_GROUP_INSTR_OFFSETS
	.align		4
.L_31:
        /*07cc*/ 	.byte	0x04, 0x28
        /*07ce*/ 	.short	(.L_33 - .L_32)


	//   ....[0]....
.L_32:
        /*07d0*/ 	.word	0x00000070


	//   ....[1]....
        /*07d4*/ 	.word	0x00000080


	//   ....[2]....
        /*07d8*/ 	.word	0x000001a0


	//   ....[3]....
        /*07dc*/ 	.word	0x00000500


	//   ....[4]....
        /*07e0*/ 	.word	0x000012c0


	//----- nvinfo : EIATTR_REG_RECONFIG
	.align		4
.L_33:
        /*07e4*/ 	.byte	0x01, 0x54
	.zero		2


	//----- nvinfo : EIATTR_SYSCALL_OFFSETS
	.align		4
        /*07e8*/ 	.byte	0x04, 0x46
        /*07ea*/ 	.short	(.L_35 - .L_34)


	//   ....[0]....
.L_34:
        /*07ec*/ 	.word	0x00001470


	//----- nvinfo : EIATTR_MBARRIER_INSTR_OFFSETS
	.align		4
.L_35:
        /*07f0*/ 	.byte	0x04, 0x39
        /*07f2*/ 	.short	(.L_37 - .L_36)


	//   ....[0]....
.L_36:
        /*07f4*/ 	.word	0x00000340
        /*07f8*/ 	.word	0x000000ff
        /*07fc*/ 	.word	0x00000000
        /*0800*/ 	.short	0x0100
        /*0802*/ 	.byte	0x08
	.zero		1


	//   ....[1]....
        /*0804*/ 	.word	0x00000350
        /*0808*/ 	.word	0x000000ff
        /*080c*/ 	.word	0x00000068
        /*0810*/ 	.short	0x0100
        /*0812*/ 	.byte	0x08
	.zero		1


	//   ....[2]....
        /*0814*/ 	.word	0x00000360
        /*0818*/ 	.word	0x000000ff
        /*081c*/ 	.word	0x00000008
        /*0820*/ 	.short	0x0100
        /*0822*/ 	.byte	0x08
	.zero		1


	//   ....[3]....
        /*0824*/ 	.word	0x00000370
        /*0828*/ 	.word	0x000000ff
        /*082c*/ 	.word	0x00000070
        /*0830*/ 	.short	0x0100
        /*0832*/ 	.byte	0x08
	.zero		1


	//   ....[4]....
        /*0834*/ 	.word	0x00000380
        /*0838*/ 	.word	0x000000ff
        /*083c*/ 	.word	0x00000010
        /*0840*/ 	.short	0x0100
        /*0842*/ 	.byte	0x08
	.zero		1


	//   ....[5]....
        /*0844*/ 	.word	0x00000390
        /*0848*/ 	.word	0x000000ff
        /*084c*/ 	.word	0x00000078
        /*0850*/ 	.short	0x0100
        /*0852*/ 	.byte	0x08
	.zero		1


	//   ....[6]....
        /*0854*/ 	.word	0x000003a0
        /*0858*/ 	.word	0x000000ff
        /*085c*/ 	.word	0x00000018
        /*0860*/ 	.short	0x0100
        /*0862*/ 	.byte	0x08
	.zero		1


	//   ....[7]....
        /*0864*/ 	.word	0x000003b0
        /*0868*/ 	.word	0x000000ff
        /*086c*/ 	.word	0x00000080
        /*0870*/ 	.short	0x0100
        /*0872*/ 	.byte	0x08
	.zero		1


	//   ....[8]....
        /*0874*/ 	.word	0x000003c0
        /*0878*/ 	.word	0x000000ff
        /*087c*/ 	.word	0x00000020
        /*0880*/ 	.short	0x0100
        /*0882*/ 	.byte	0x08
	.zero		1


	//   ....[9]....
        /*0884*/ 	.word	0x000003d0
        /*0888*/ 	.word	0x000000ff
        /*088c*/ 	.word	0x00000088
        /*0890*/ 	.short	0x0100
        /*0892*/ 	.byte	0x08
	.zero		1


	//   ....[10]....
        /*0894*/ 	.word	0x000003e0
        /*0898*/ 	.word	0x000000ff
        /*089c*/ 	.word	0x00000028
        /*08a0*/ 	.short	0x0100
        /*08a2*/ 	.byte	0x08
	.zero		1


	//   ....[11]....
        /*08a4*/ 	.word	0x000003f0
        /*08a8*/ 	.word	0x000000ff
        /*08ac*/ 	.word	0x00000090
        /*08b0*/ 	.short	0x0100
        /*08b2*/ 	.byte	0x08
	.zero		1


	//   ....[12]....
        /*08b4*/ 	.word	0x00000400
        /*08b8*/ 	.word	0x000000ff
        /*08bc*/ 	.word	0x00000030
        /*08c0*/ 	.short	0x0100
        /*08c2*/ 	.byte	0x08
	.zero		1


	//   ....[13]....
        /*08c4*/ 	.word	0x00000410
        /*08c8*/ 	.word	0x000000ff
        /*08cc*/ 	.word	0x00000098
        /*08d0*/ 	.short	0x0100
        /*08d2*/ 	.byte	0x08
	.zero		1


	//   ....[14]....
        /*08d4*/ 	.word	0x00000420
        /*08d8*/ 	.word	0x000000ff
        /*08dc*/ 	.word	0x00000038
        /*08e0*/ 	.short	0x0100
        /*08e2*/ 	.byte	0x08
	.zero		1


	//   ....[15]....
        /*08e4*/ 	.word	0x00000430
        /*08e8*/ 	.word	0x000000ff
        /*08ec*/ 	.word	0x000000a0
        /*08f0*/ 	.short	0x0100
        /*08f2*/ 	.byte	0x08
	.zero		1


	//   ....[16]....
        /*08f4*/ 	.word	0x00000440
        /*08f8*/ 	.word	0x000000ff
        /*08fc*/ 	.word	0x00000040
        /*0900*/ 	.short	0x0100
        /*0902*/ 	.byte	0x08
	.zero		1


	//   ....[17]....
        /*0904*/ 	.word	0x00000450
        /*0908*/ 	.word	0x000000ff
        /*090c*/ 	.word	0x000000a8
        /*0910*/ 	.short	0x0100
        /*0912*/ 	.byte	0x08
	.zero		1


	//   ....[18]....
        /*0914*/ 	.word	0x00000460
        /*0918*/ 	.word	0x000000ff
        /*091c*/ 	.word	0x00000048
        /*0920*/ 	.short	0x0100
        /*0922*/ 	.byte	0x08
	.zero		1


	//   ....[19]....
        /*0924*/ 	.word	0x00000470
        /*0928*/ 	.word	0x000000ff
        /*092c*/ 	.word	0x000000b0
        /*0930*/ 	.short	0x0100
        /*0932*/ 	.byte	0x08
	.zero		1


	//   ....[20]....
        /*0934*/ 	.word	0x00000480
        /*0938*/ 	.word	0x000000ff
        /*093c*/ 	.word	0x00000050
        /*0940*/ 	.short	0x0100
        /*0942*/ 	.byte	0x08
	.zero		1


	//   ....[21]....
        /*0944*/ 	.word	0x00000490
        /*0948*/ 	.word	0x000000ff
        /*094c*/ 	.word	0x000000b8
        /*0950*/ 	.short	0x0100
        /*0952*/ 	.byte	0x08
	.zero		1


	//   ....[22]....
        /*0954*/ 	.word	0x000004a0
        /*0958*/ 	.word	0x000000ff
        /*095c*/ 	.word	0x00000058
        /*0960*/ 	.short	0x0100
        /*0962*/ 	.byte	0x08
	.zero		1


	//   ....[23]....
        /*0964*/ 	.word	0x000004b0
        /*0968*/ 	.word	0x000000ff
        /*096c*/ 	.word	0x000000c0
        /*0970*/ 	.short	0x0100
        /*0972*/ 	.byte	0x08
	.zero		1


	//   ....[24]....
        /*0974*/ 	.word	0x000004c0
        /*0978*/ 	.word	0x000000ff
        /*097c*/ 	.word	0x00000060
        /*0980*/ 	.short	0x0100
        /*0982*/ 	.byte	0x08
	.zero		1


	//   ....[25]....
        /*0984*/ 	.word	0x000004d0
        /*0988*/ 	.word	0x000000ff
        /*098c*/ 	.word	0x000000c8
        /*0990*/ 	.short	0x0100
        /*0992*/ 	.byte	0x08
	.zero		1


	//   ....[26]....
        /*0994*/ 	.word	0x00000770
        /*0998*/ 	.word	0x000000ff
        /*099c*/ 	.word	0x000000e0
        /*09a0*/ 	.short	0x0100
        /*09a2*/ 	.byte	0x10
	.zero		1


	//   ....[27]....
        /*09a4*/ 	.word	0x00000810
        /*09a8*/ 	.word	0x000000ff
        /*09ac*/ 	.word	0x000000e8
        /*09b0*/ 	.short	0x0100
        /*09b2*/ 	.byte	0x10
	.zero		1


	//   ....[28]....
        /*09b4*/ 	.word	0x00001510
        /*09b8*/ 	.word	0x00000003
        /*09bc*/ 	.word	0x00000000
        /*09c0*/ 	.short	0x010a
        /*09c2*/ 	.byte	0x3f
	.zero		1


	//   ....[29]....
        /*09c4*/ 	.word	0x00001550
        /*09c8*/ 	.word	0x00000003
        /*09cc*/ 	.word	0x00000000
        /*09d0*/ 	.short	0x010a
        /*09d2*/ 	.byte	0x3f
	.zero		1


	//   ....[30]....
        /*09d4*/ 	.word	0x00001d60
        /*09d8*/ 	.word	0x000000ff
        /*09dc*/ 	.word	0x00000000
        /*09e0*/ 	.short	0x010a
        /*09e2*/ 	.byte	0x04
	.zero		1


	//   ....[31]....
        /*09e4*/ 	.word	0x00001da0
        /*09e8*/ 	.word	0x000000ff
        /*09ec*/ 	.word	0x00000000
        /*09f0*/ 	.short	0x010a
        /*09f2*/ 	.byte	0x04
	.zero		1


	//   ....[32]....
        /*09f4*/ 	.word	0x000026a0
        /*09f8*/ 	.word	0x000000ff
        /*09fc*/ 	.word	0x00000000
        /*0a00*/ 	.short	0x0101
        /*0a02*/ 	.byte	0x04
	.zero		1


	//   ....[33]....
        /*0a04*/ 	.word	0x00002860
        /*0a08*/ 	.word	0x00000000
        /*0a0c*/ 	.word	0x00000000
        /*0a10*/ 	.short	0x0101
        /*0a12*/ 	.byte	0x3f
	.zero		1


	//   ....[34]....
        /*0a14*/ 	.word	0x00013470
        /*0a18*/ 	.word	0x0000000c
        /*0a1c*/ 	.word	0x00000068
        /*0a20*/ 	.short	0x010a
        /*0a22*/ 	.byte	0x3f
	.zero		1


	//   ....[35]....
        /*0a24*/ 	.word	0x000137f0
        /*0a28*/ 	.word	0x00000002
        /*0a2c*/ 	.word	0x000000e8
        /*0a30*/ 	.short	0x0101
        /*0a32*/ 	.byte	0x3f
	.zero		1


	//   ....[36]....
        /*0a34*/ 	.word	0x00013ff0
        /*0a38*/ 	.word	0x00000005
        /*0a3c*/ 	.word	0x00000000
        /*0a40*/ 	.short	0x010a
        /*0a42*/ 	.byte	0x3f
	.zero		1


	//   ....[37]....
        /*0a44*/ 	.word	0x00014080
        /*0a48*/ 	.word	0x00000007
        /*0a4c*/ 	.word	0x00000000
        /*0a50*/ 	.short	0x010a
        /*0a52*/ 	.byte	0x3f
	.zero		1


	//   ....[38]....
        /*0a54*/ 	.word	0x00014110
        /*0a58*/ 	.word	0x00000007
        /*0a5c*/ 	.word	0x00000000
        /*0a60*/ 	.short	0x010a
        /*0a62*/ 	.byte	0x3f
	.zero		1


	//   ....[39]....
        /*0a64*/ 	.word	0x000141a0
        /*0a68*/ 	.word	0x00000007
        /*0a6c*/ 	.word	0x00000000
        /*0a70*/ 	.short	0x010a
        /*0a72*/ 	.byte	0x3f
	.zero		1


	//   ....[40]....
        /*0a74*/ 	.word	0x00014230
        /*0a78*/ 	.word	0x00000007
        /*0a7c*/ 	.word	0x00000000
        /*0a80*/ 	.short	0x010a
        /*0a82*/ 	.byte	0x3f
	.zero		1


	//   ....[41]....
        /*0a84*/ 	.word	0x000142c0
        /*0a88*/ 	.word	0x00000007
        /*0a8c*/ 	.word	0x00000000
        /*0a90*/ 	.short	0x010a
        /*0a92*/ 	.byte	0x3f
	.zero		1


	//   ....[42]....
        /*0a94*/ 	.word	0x00014350
        /*0a98*/ 	.word	0x00000007
        /*0a9c*/ 	.word	0x00000000
        /*0aa0*/ 	.short	0x010a
        /*0aa2*/ 	.byte	0x3f
	.zero		1


	//   ....[43]....
        /*0aa4*/ 	.word	0x000143e0
        /*0aa8*/ 	.word	0x00000007
        /*0aac*/ 	.word	0x00000000
        /*0ab0*/ 	.short	0x010a
        /*0ab2*/ 	.byte	0x3f
	.zero		1


	//   ....[44]....
        /*0ab4*/ 	.word	0x00014470
        /*0ab8*/ 	.word	0x00000007
        /*0abc*/ 	.word	0x00000000
        /*0ac0*/ 	.short	0x010a
        /*0ac2*/ 	.byte	0x3f
	.zero		1


	//   ....[45]....
        /*0ac4*/ 	.word	0x00014500
        /*0ac8*/ 	.word	0x00000007
        /*0acc*/ 	.word	0x00000000
        /*0ad0*/ 	.short	0x010a
        /*0ad2*/ 	.byte	0x3f
	.zero		1


	//   ....[46]....
        /*0ad4*/ 	.word	0x00014590
        /*0ad8*/ 	.word	0x00000007
        /*0adc*/ 	.word	0x00000000
        /*0ae0*/ 	.short	0x010a
        /*0ae2*/ 	.byte	0x3f
	.zero		1


	//   ....[47]....
        /*0ae4*/ 	.word	0x00014620
        /*0ae8*/ 	.word	0x00000007
        /*0aec*/ 	.word	0x00000000
        /*0af0*/ 	.short	0x010a
        /*0af2*/ 	.byte	0x3f
	.zero		1


	//   ....[48]....
        /*0af4*/ 	.word	0x000146b0
        /*0af8*/ 	.word	0x00000003
        /*0afc*/ 	.word	0x00000000
        /*0b00*/ 	.short	0x010a
        /*0b02*/ 	.byte	0x3f
	.zero		1


	//   ....[49]....
        /*0b04*/ 	.word	0x00014710
        /*0b08*/ 	.word	0x00000003
        /*0b0c*/ 	.word	0x00000000
        /*0b10*/ 	.short	0x010a
        /*0b12*/ 	.byte	0x3f
	.zero		1


	//   ....[50]....
        /*0b14*/ 	.word	0x00014770
        /*0b18*/ 	.word	0x00000006
        /*0b1c*/ 	.word	0x00000000
        /*0b20*/ 	.short	0x010a
        /*0b22*/ 	.byte	0x3f
	.zero		1


	//   ....[51]....
        /*0b24*/ 	.word	0x00014840
        /*0b28*/ 	.word	0x0000000c
        /*0b2c*/ 	.word	0x00000068
        /*0b30*/ 	.short	0x010a
        /*0b32*/ 	.byte	0x3f
	.zero		1


	//   ....[52]....
        /*0b34*/ 	.word	0x00014910
        /*0b38*/ 	.word	0x00000005
        /*0b3c*/ 	.word	0x00000000
        /*0b40*/ 	.short	0x010a
        /*0b42*/ 	.byte	0x3f
	.zero		1


	//   ....[53]....
        /*0b44*/ 	.word	0x00014960
        /*0b48*/ 	.word	0x00000007
        /*0b4c*/ 	.word	0x00000000
        /*0b50*/ 	.short	0x010a
        /*0b52*/ 	.byte	0x3f
	.zero		1


	//   ....[54]....
        /*0b54*/ 	.word	0x000149b0
        /*0b58*/ 	.word	0x00000007
        /*0b5c*/ 	.word	0x00000000
        /*0b60*/ 	.short	0x010a
        /*0b62*/ 	.byte	0x3f
	.zero		1


	//   ....[55]....
        /*0b64*/ 	.word	0x00014a00
        /*0b68*/ 	.word	0x00000007
        /*0b6c*/ 	.word	0x00000000
        /*0b70*/ 	.short	0x010a
        /*0b72*/ 	.byte	0x3f
	.zero		1


	//   ....[56]....
        /*0b74*/ 	.word	0x00014a50
        /*0b78*/ 	.word	0x00000007
        /*0b7c*/ 	.word	0x00000000
        /*0b80*/ 	.short	0x010a
        /*0b82*/ 	.byte	0x3f
	.zero		1


	//   ....[57]....
        /*0b84*/ 	.word	0x00014aa0
        /*0b88*/ 	.word	0x00000007
        /*0b8c*/ 	.word	0x00000000
        /*0b90*/ 	.short	0x010a
        /*0b92*/ 	.byte	0x3f
	.zero		1


	//   ....[58]....
        /*0b94*/ 	.word	0x00014af0
        /*0b98*/ 	.word	0x00000007
        /*0b9c*/ 	.word	0x00000000
        /*0ba0*/ 	.short	0x010a
        /*0ba2*/ 	.byte	0x3f
	.zero		1


	//   ....[59]....
        /*0ba4*/ 	.word	0x00014b40
        /*0ba8*/ 	.word	0x00000007
        /*0bac*/ 	.word	0x00000000
        /*0bb0*/ 	.short	0x010a
        /*0bb2*/ 	.byte	0x3f
	.zero		1


	//   ....[60]....
        /*0bb4*/ 	.word	0x00014b90
        /*0bb8*/ 	.word	0x00000007
        /*0bbc*/ 	.word	0x00000000
        /*0bc0*/ 	.short	0x010a
        /*0bc2*/ 	.byte	0x3f
	.zero		1


	//   ....[61]....
        /*0bc4*/ 	.word	0x00014be0
        /*0bc8*/ 	.word	0x00000007
        /*0bcc*/ 	.word	0x00000000
        /*0bd0*/ 	.short	0x010a
        /*0bd2*/ 	.byte	0x3f
	.zero		1


	//   ....[62]....
        /*0bd4*/ 	.word	0x00014c30
        /*0bd8*/ 	.word	0x00000007
        /*0bdc*/ 	.word	0x00000000
        /*0be0*/ 	.short	0x010a
        /*0be2*/ 	.byte	0x3f
	.zero		1


	//   ....[63]....
        /*0be4*/ 	.word	0x00014c80
        /*0be8*/ 	.word	0x00000007
        /*0bec*/ 	.word	0x00000000
        /*0bf0*/ 	.short	0x010a
        /*0bf2*/ 	.byte	0x3f
	.zero		1


	//----- nvinfo : EIATTR_NUM_MBARRIERS
	.align		4
.L_37:
        /*0bf4*/ 	.byte	0x03, 0x38
        /*0bf6*/ 	.short	0x001c


	//----- nvinfo : EIATTR_EXIT_INSTR_OFFSETS
	.align		4
        /*0bf8*/ 	.byte	0x04, 0x1c
        /*0bfa*/ 	.short	(.L_39 - .L_38)


	//   ....[0]....
.L_38:
        /*0bfc*/ 	.word	0x00000870


	//   ....[1]....
        /*0c00*/ 	.word	0x000011e0


	//   ....[2]....
        /*0c04*/ 	.word	0x000129f0


	//   ....[3]....
        /*0c08*/ 	.word	0x00013100


	//   ....[4]....
        /*0c0c*/ 	.word	0x00014700


	//----- nvinfo : EIATTR_MAX_THREADS
	.align		4
.L_39:
        /*0c10*/ 	.byte	0x04, 0x05
        /*0c12*/ 	.short	(.L_41 - .L_40)
.L_40:
        /*0c14*/ 	.word	0x00000180
        /*0c18*/ 	.word	0x00000001
        /*0c1c*/ 	.word	0x00000001


	//----- nvinfo : EIATTR_CRS_STACK_SIZE
	.align		4
.L_41:
        /*0c20*/ 	.byte	0x04, 0x1e
        /*0c22*/ 	.short	(.L_43 - .L_42)
.L_42:
        /*0c24*/ 	.word	0x00000000


	//----- nvinfo : EIATTR_CBANK_PARAM_SIZE
	.align		4
.L_43:
        /*0c28*/ 	.byte	0x03, 0x19
        /*0c2a*/ 	.short	0x0470


	//----- nvinfo : EIATTR_PARAM_CBANK
	.align		4
        /*0c2c*/ 	.byte	0x04, 0x0a
        /*0c2e*/ 	.short	(.L_45 - .L_44)
	.align		4
.L_44:
        /*0c30*/ 	.word	index@(.nv.constant0._ZN7cutlass13device_kernelINS_4gemm6kernel13GemmUniversalIN4cute5tupleIJiiiiEEENS1_10collective13CollectiveMmaINS1_34MainloopSm90TmaGmmaWarpSpecializedILi13ENS5_IJNS4_1CILi1EEESB_SB_EEENS1_35KernelTmaWarpSpecializedCooperativeEEENS5_IJNSA_ILi384EEENSA_ILi160EEENSA_ILi16EEEEEENS_6half_tENS5_IJlSB_lEEESJ_SK_NS4_8TiledMMAINS4_8MMA_AtomIJNS4_4SM904GMMA25MMA_64x32x16_F32F16F16_SSILNSO_5MajorE0ELSQ_0ELNSO_7ScaleInE1ELSR_1EEEEEENS4_6LayoutINS5_IJNSA_ILi2EEESB_SB_EEENS5_IJSB_NSA_ILi0EEESX_EEEEENS5_IJNS4_10UnderscoreES10_S10_EEEEENS4_13SM90_TMA_LOADENS4_14ComposedLayoutINS4_7SwizzleILi1ELi4ELi3EEENS4_18smem_ptr_flag_bitsILi16EEENSU_INS5_IJNSA_ILi8EEESH_EEENS5_IJSH_SB_EEEEEEEvNS4_8identityES13_S1D_vS1E_EENS_8epilogue10collective6detail29Sm90TmaWarpSpecializedAdapterINS1H_15DefaultEpilogueISJ_SK_SK_NS1G_6thread17LinearCombinationISJ_Li1EffLNS1L_9ScaleType4KindE0ELNS_15FloatRoundStyleE2ESJ_EENS1_15EpilogueDefaultEEEEEvvEEEEvNT_6ParamsE)
        /*0c34*/ 	.short	0x0210
        /*0c36*/ 	.short	0x0470


	//----- nvinfo : EIATTR_SW_WAR
	.align		4
.L_45:
        /*0c38*/ 	.byte	0x04, 0x36
        /*0c3a*/ 	.short	(.L_47 - .L_46)
.L_46:
        /*0c3c*/ 	.word	0x00000008
.L_47:


//--------------------- .nv.callgraph             --------------------------
	.section	.nv.callgraph,"",@"SHT_CUDA_CALLGRAPH"
	.align	4
	.sectionentsize	8
	.align		4
        /*0000*/ 	.word	0x00000000
	.align		4
        /*0004*/ 	.word	0xffffffff
	.align		4
        /*0008*/ 	.word	index@(_ZN7cutlass13device_kernelINS_4gemm6kernel13GemmUniversalIN4cute5tupleIJiiiiEEENS1_10collective13CollectiveMmaINS1_34MainloopSm90TmaGmmaWarpSpecializedILi13ENS5_IJNS4_1CILi1EEESB_SB_EEENS1_35KernelTmaWarpSpecializedCooperativeEEENS5_IJNSA_ILi384EEENSA_ILi160EEENSA_ILi16EEEEEENS_6half_tENS5_IJlSB_lEEESJ_SK_NS4_8TiledMMAINS4_8MMA_AtomIJNS4_4SM904GMMA25MMA_64x32x16_F32F16F16_SSILNSO_5MajorE0ELSQ_0ELNSO_7ScaleInE1ELSR_1EEEEEENS4_6LayoutINS5_IJNSA_ILi2EEESB_SB_EEENS5_IJSB_NSA_ILi0EEESX_EEEEENS5_IJNS4_10UnderscoreES10_S10_EEEEENS4_13SM90_TMA_LOADENS4_14ComposedLayoutINS4_7SwizzleILi1ELi4ELi3EEENS4_18smem_ptr_flag_bitsILi16EEENSU_INS5_IJNSA_ILi8EEESH_EEENS5_IJSH_SB_EEEEEEEvNS4_8identityES13_S1D_vS1E_EENS_8epilogue10collective6detail29Sm90TmaWarpSpecializedAdapterINS1H_15DefaultEpilogueISJ_SK_SK_NS1G_6thread17LinearCombinationISJ_Li1EffLNS1L_9ScaleType4KindE0ELNS_15FloatRoundStyleE2ESJ_EENS1_15EpilogueDefaultEEEEEvvEEEEvNT_6ParamsE)
	.align		4
        /*000c*/ 	.word	index@(__assertfail)
	.align		4
        /*0010*/ 	.word	0x00000000
	.align		4
        /*0014*/ 	.word	0xfffffffe
	.align		4
        /*0018*/ 	.word	0x00000000
	.align		4
        /*001c*/ 	.word	0xfffffffd
	.align		4
        /*0020*/ 	.word	0x00000000
	.align		4
        /*0024*/ 	.word	0xfffffffc


//--------------------- .nv.constant4             --------------------------
	.section	.nv.constant4,"a",@progbits
	.align	8
	.align		8
.nv.constant4:
        /*0000*/ 	.dword	__assertfail
	.align		8
        /*0008*/ 	.dword	__unnamed_1
	.align		8
        /*0010*/ 	.dword	_ZN40_INTERNAL_70e47aba_4_k_cu_a1af2f19_110534cuda3std3__45__cpo5beginE
	.align		8
        /*0018*/ 	.dword	_ZN40_INTERNAL_70e47aba_4_k_cu_a1af2f19_110534cuda3std3__45__cpo3endE
	.align		8
        /*0020*/ 	.dword	_ZN40_INTERNAL_70e47aba_4_k_cu_a1af2f19_110534cuda3std3__45__cpo6cbeginE
	.align		8
        /*0028*/ 	.dword	_ZN40_INTERNAL_70e47aba_4_k_cu_a1af2f19_110534cuda3std3__45__cpo4cendE
	.align		8
        /*0030*/ 	.dword	_ZN40_INTERNAL_70e47aba_4_k_cu_a1af2f19_110534cuda3std3__442_GLOBAL__N__70e47aba_4_k_cu_a1af2f19_110536ignoreE
	.align		8
        /*0038*/ 	.dword	_ZN40_INTERNAL_70e47aba_4_k_cu_a1af2f19_110534cuda3std3__419piecewise_constructE
	.align		8
        /*0040*/ 	.dword	_ZN40_INTERNAL_70e47aba_4_k_cu_a1af2f19_110534cuda3std3__48in_placeE
	.align		8
        /*0048*/ 	.dword	_ZN40_INTERNAL_70e47aba_4_k_cu_a1af2f19_110534cuda3std6ranges3__45__cpo4swapE
	.align		8
        /*0050*/ 	.dword	_ZN40_INTERNAL_70e47aba_4_k_cu_a1af2f19_110534cuda3std6ranges3__45__cpo9iter_moveE
	.align		8
        /*0058*/ 	.dword	_ZN40_INTERNAL_70e47aba_4_k_cu_a1af2f19_110534cute7productE
	.align		8
        /*0060*/ 	.dword	_ZN40_INTERNAL_70e47aba_4_k_cu_a1af2f19_110534cute1_E
	.align		8
        /*0068*/ 	.dword	$str$22
	.align		8
        /*0070*/ 	.dword	$str$23


//--------------------- .text._ZN7cutlass13device_kernelINS_4gemm6kernel13GemmUniversalIN4cute5tupleIJiiiiEEENS1_10collective13CollectiveMmaINS1_34MainloopSm90TmaGmmaWarpSpecializedILi13ENS5_IJNS4_1CILi1EEESB_SB_EEENS1_35KernelTmaWarpSpecializedCooperativeEEENS5_IJNSA_ILi384EEENSA_ILi160EEENSA_ILi16EEEEEENS_6half_tENS5_IJlSB_lEEESJ_SK_NS4_8TiledMMAINS4_8MMA_AtomIJNS4_4SM904GMMA25MMA_64x32x16_F32F16F16_SSILNSO_5MajorE0ELSQ_0ELNSO_7ScaleInE1ELSR_1EEEEEENS4_6LayoutINS5_IJNSA_ILi2EEESB_SB_EEENS5_IJSB_NSA_ILi0EEESX_EEEEENS5_IJNS4_10UnderscoreES10_S10_EEEEENS4_13SM90_TMA_LOADENS4_14ComposedLayoutINS4_7SwizzleILi1ELi4ELi3EEENS4_18smem_ptr_flag_bitsILi16EEENSU_INS5_IJNSA_ILi8EEESH_EEENS5_IJSH_SB_EEEEEEEvNS4_8identityES13_S1D_vS1E_EENS_8epilogue10collective6detail29Sm90TmaWarpSpecializedAdapterINS1H_15DefaultEpilogueISJ_SK_SK_NS1G_6thread17LinearCombinationISJ_Li1EffLNS1L_9ScaleType4KindE0ELNS_15FloatRoundStyleE2ESJ_EENS1_15EpilogueDefaultEEEEEvvEEEEvNT_6ParamsE --------------------------
	.section	.text._ZN7cutlass13device_kernelINS_4gemm6kernel13GemmUniversalIN4cute5tupleIJiiiiEEENS1_10collective13CollectiveMmaINS1_34MainloopSm90TmaGmmaWarpSpecializedILi13ENS5_IJNS4_1CILi1EEESB_SB_EEENS1_35KernelTmaWarpSpecializedCooperativeEEENS5_IJNSA_ILi384EEENSA_ILi160EEENSA_ILi16EEEEEENS_6half_tENS5_IJlSB_lEEESJ_SK_NS4_8TiledMMAINS4_8MMA_AtomIJNS4_4SM904GMMA25MMA_64x32x16_F32F16F16_SSILNSO_5MajorE0ELSQ_0ELNSO_7ScaleInE1ELSR_1EEEEEENS4_6LayoutINS5_IJNSA_ILi2EEESB_SB_EEENS5_IJSB_NSA_ILi0EEESX_EEEEENS5_IJNS4_10UnderscoreES10_S10_EEEEENS4_13SM90_TMA_LOADENS4_14ComposedLayoutINS4_7SwizzleILi1ELi4ELi3EEENS4_18smem_ptr_flag_bitsILi16EEENSU_INS5_IJNSA_ILi8EEESH_EEENS5_IJSH_SB_EEEEEEEvNS4_8identityES13_S1D_vS1E_EENS_8epilogue10collective6detail29Sm90TmaWarpSpecializedAdapterINS1H_15DefaultEpilogueISJ_SK_SK_NS1G_6thread17LinearCombinationISJ_Li1EffLNS1L_9ScaleType4KindE0ELNS_15FloatRoundStyleE2ESJ_EENS1_15EpilogueDefaultEEEEEvvEEEEvNT_6ParamsE,"ax",@progbits
	.align	128
.text._ZN7cutlass13device_kernelINS_4gemm6kernel13GemmUniversalIN4cute5tupleIJiiiiEEENS1_10collective13CollectiveMmaINS1_34MainloopSm90TmaGmmaWarpSpecializedILi13ENS5_IJNS4_1CILi1EEESB_SB_EEENS1_35KernelTmaWarpSpecializedCooperativeEEENS5_IJNSA_ILi384EEENSA_ILi160EEENSA_ILi16EEEEEENS_6half_tENS5_IJlSB_lEEESJ_SK_NS4_8TiledMMAINS4_8MMA_AtomIJNS4_4SM904GMMA25MMA_64x32x16_F32F16F16_SSILNSO_5MajorE0ELSQ_0ELNSO_7ScaleInE1ELSR_1EEEEEENS4_6LayoutINS5_IJNSA_ILi2EEESB_SB_EEENS5_IJSB_NSA_ILi0EEESX_EEEEENS5_IJNS4_10UnderscoreES10_S10_EEEEENS4_13SM90_TMA_LOADENS4_14ComposedLayoutINS4_7SwizzleILi1ELi4ELi3EEENS4_18smem_ptr_flag_bitsILi16EEENSU_INS5_IJNSA_ILi8EEESH_EEENS5_IJSH_SB_EEEEEEEvNS4_8identityES13_S1D_vS1E_EENS_8epilogue10collective6detail29Sm90TmaWarpSpecializedAdapterINS1H_15DefaultEpilogueISJ_SK_SK_NS1G_6thread17LinearCombinationISJ_Li1EffLNS1L_9ScaleType4KindE0ELNS_15FloatRoundStyleE2ESJ_EENS1_15EpilogueDefaultEEEEEvvEEEEvNT_6ParamsE:
        .type           _ZN7cutlass13device_kernelINS_4gemm6kernel13GemmUniversalIN4cute5tupleIJiiiiEEENS1_10collective13CollectiveMmaINS1_34MainloopSm90TmaGmmaWarpSpecializedILi13ENS5_IJNS4_1CILi1EEESB_SB_EEENS1_35KernelTmaWarpSpecializedCooperativeEEENS5_IJNSA_ILi384EEENSA_ILi160EEENSA_ILi16EEEEEENS_6half_tENS5_IJlSB_lEEESJ_SK_NS4_8TiledMMAINS4_8MMA_AtomIJNS4_4SM904GMMA25MMA_64x32x16_F32F16F16_SSILNSO_5MajorE0ELSQ_0ELNSO_7ScaleInE1ELSR_1EEEEEENS4_6LayoutINS5_IJNSA_ILi2EEESB_SB_EEENS5_IJSB_NSA_ILi0EEESX_EEEEENS5_IJNS4_10UnderscoreES10_S10_EEEEENS4_13SM90_TMA_LOADENS4_14ComposedLayoutINS4_7SwizzleILi1ELi4ELi3EEENS4_18smem_ptr_flag_bitsILi16EEENSU_INS5_IJNSA_ILi8EEESH_EEENS5_IJSH_SB_EEEEEEEvNS4_8identityES13_S1D_vS1E_EENS_8epilogue10collective6detail29Sm90TmaWarpSpecializedAdapterINS1H_15DefaultEpilogueISJ_SK_SK_NS1G_6thread17LinearCombinationISJ_Li1EffLNS1L_9ScaleType4KindE0ELNS_15FloatRoundStyleE2ESJ_EENS1_15EpilogueDefaultEEEEEvvEEEEvNT_6ParamsE,@function
        .size           _ZN7cutlass13device_kernelINS_4gemm6kernel13GemmUniversalIN4cute5tupleIJiiiiEEENS1_10collective13CollectiveMmaINS1_34MainloopSm90TmaGmmaWarpSpecializedILi13ENS5_IJNS4_1CILi1EEESB_SB_EEENS1_35KernelTmaWarpSpecializedCooperativeEEENS5_IJNSA_ILi384EEENSA_ILi160EEENSA_ILi16EEEEEENS_6half_tENS5_IJlSB_lEEESJ_SK_NS4_8TiledMMAINS4_8MMA_AtomIJNS4_4SM904GMMA25MMA_64x32x16_F32F16F16_SSILNSO_5MajorE0ELSQ_0ELNSO_7ScaleInE1ELSR_1EEEEEENS4_6LayoutINS5_IJNSA_ILi2EEESB_SB_EEENS5_IJSB_NSA_ILi0EEESX_EEEEENS5_IJNS4_10UnderscoreES10_S10_EEEEENS4_13SM90_TMA_LOADENS4_14ComposedLayoutINS4_7SwizzleILi1ELi4ELi3EEENS4_18smem_ptr_flag_bitsILi16EEENSU_INS5_IJNSA_ILi8EEESH_EEENS5_IJSH_SB_EEEEEEEvNS4_8identityES13_S1D_vS1E_EENS_8epilogue10collective6detail29Sm90TmaWarpSpecializedAdapterINS1H_15DefaultEpilogueISJ_SK_SK_NS1G_6thread17LinearCombinationISJ_Li1EffLNS1L_9ScaleType4KindE0ELNS_15FloatRoundStyleE2ESJ_EENS1_15EpilogueDefaultEEEEEvvEEEEvNT_6ParamsE,(.L_x_561 - _ZN7cutlass13device_kernelINS_4gemm6kernel13GemmUniversalIN4cute5tupleIJiiiiEEENS1_10collective13CollectiveMmaINS1_34MainloopSm90TmaGmmaWarpSpecializedILi13ENS5_IJNS4_1CILi1EEESB_SB_EEENS1_35KernelTmaWarpSpecializedCooperativeEEENS5_IJNSA_ILi384EEENSA_ILi160EEENSA_ILi16EEEEEENS_6half_tENS5_IJlSB_lEEESJ_SK_NS4_8TiledMMAINS4_8MMA_AtomIJNS4_4SM904GMMA25MMA_64x32x16_F32F16F16_SSILNSO_5MajorE0ELSQ_0ELNSO_7ScaleInE1ELSR_1EEEEEENS4_6LayoutINS5_IJNSA_ILi2EEESB_SB_EEENS5_IJSB_NSA_ILi0EEESX_EEEEENS5_IJNS4_10UnderscoreES10_S10_EEEEENS4_13SM90_TMA_LOADENS4_14ComposedLayoutINS4_7SwizzleILi1ELi4ELi3EEENS4_18smem_ptr_flag_bitsILi16EEENSU_INS5_IJNSA_ILi8EEESH_EEENS5_IJSH_SB_EEEEEEEvNS4_8identityES13_S1D_vS1E_EENS_8epilogue10collective6detail29Sm90TmaWarpSpecializedAdapterINS1H_15DefaultEpilogueISJ_SK_SK_NS1G_6thread17LinearCombinationISJ_Li1EffLNS1L_9ScaleType4KindE0ELNS_15FloatRoundStyleE2ESJ_EENS1_15EpilogueDefaultEEEEEvvEEEEvNT_6ParamsE)
        .other          _ZN7cutlass13device_kernelINS_4gemm6kernel13GemmUniversalIN4cute5tupleIJiiiiEEENS1_10collective13CollectiveMmaINS1_34MainloopSm90TmaGmmaWarpSpecializedILi13ENS5_IJNS4_1CILi1EEESB_SB_EEENS1_35KernelTmaWarpSpecializedCooperativeEEENS5_IJNSA_ILi384EEENSA_ILi160EEENSA_ILi16EEEEEENS_6half_tENS5_IJlSB_lEEESJ_SK_NS4_8TiledMMAINS4_8MMA_AtomIJNS4_4SM904GMMA25MMA_64x32x16_F32F16F16_SSILNSO_5MajorE0ELSQ_0ELNSO_7ScaleInE1ELSR_1EEEEEENS4_6LayoutINS5_IJNSA_ILi2EEESB_SB_EEENS5_IJSB_NSA_ILi0EEESX_EEEEENS5_IJNS4_10UnderscoreES10_S10_EEEEENS4_13SM90_TMA_LOADENS4_14ComposedLayoutINS4_7SwizzleILi1ELi4ELi3EEENS4_18smem_ptr_flag_bitsILi16EEENSU_INS5_IJNSA_ILi8EEESH_EEENS5_IJSH_SB_EEEEEEEvNS4_8identityES13_S1D_vS1E_EENS_8epilogue10collective6detail29Sm90TmaWarpSpecializedAdapterINS1H_15DefaultEpilogueISJ_SK_SK_NS1G_6thread17LinearCombinationISJ_Li1EffLNS1L_9ScaleType4KindE0ELNS_15FloatRoundStyleE2ESJ_EENS1_15EpilogueDefaultEEEEEvvEEEEvNT_6ParamsE,@"STO_CUDA_ENTRY STV_DEFAULT"
_ZN7cutlass13device_kernelINS_4gemm6kernel13GemmUniversalIN4cute5tupleIJiiiiEEENS1_10collective13CollectiveMmaINS1_34MainloopSm90TmaGmmaWarpSpecializedILi13ENS5_IJNS4_1CILi1EEESB_SB_EEENS1_35KernelTmaWarpSpecializedCooperativeEEENS5_IJNSA_ILi384EEENSA_ILi160EEENSA_ILi16EEEEEENS_6half_tENS5_IJlSB_lEEESJ_SK_NS4_8TiledMMAINS4_8MMA_AtomIJNS4_4SM904GMMA25MMA_64x32x16_F32F16F16_SSILNSO_5MajorE0ELSQ_0ELNSO_7ScaleInE1ELSR_1EEEEEENS4_6LayoutINS5_IJNSA_ILi2EEESB_SB_EEENS5_IJSB_NSA_ILi0EEESX_EEEEENS5_IJNS4_10UnderscoreES10_S10_EEEEENS4_13SM90_TMA_LOADENS4_14ComposedLayoutINS4_7SwizzleILi1ELi4ELi3EEENS4_18smem_ptr_flag_bitsILi16EEENSU_INS5_IJNSA_ILi8EEESH_EEENS5_IJSH_SB_EEEEEEEvNS4_8identityES13_S1D_vS1E_EENS_8epilogue10collective6detail29Sm90TmaWarpSpecializedAdapterINS1H_15DefaultEpilogueISJ_SK_SK_NS1G_6thread17LinearCombinationISJ_Li1EffLNS1L_9ScaleType4KindE0ELNS_15FloatRoundStyleE2ESJ_EENS1_15EpilogueDefaultEEEEEvvEEEEvNT_6ParamsE:
[----:B------:R-:W0:Y:S02]  /*0000*/  LDC R1, c[0x0][0x28] ;  /* 0x00000a00ff017b82 */ /* 0x000e240000000800 */
[----:B0-----:R-:W-:Y:S01]  /*0010*/  VIADD R1, R1, 0xffffff18 ;  /* 0xffffff1801017836 */ /* 0x001fe20000000000 */
[----:B------:R-:W0:Y:S01]  /*0020*/  S2R R2, SR_TID.X ;  /* 0x0000000000027919 */ /* 0x000e220000002100 */
[----:B------:R-:W-:Y:S01]  /*0030*/  ELECT P0, URZ, PT ;  /* 0x00000000003f782f */ /* 0x000fe20003800000 */
[----:B------:R-:W-:Y:S01]  /*0040*/  BSSY B0, `(.L_x_0) ;  /* 0x0000015000007945 */ /* 0x000fe20003800000 */
[--C-:B0-----:R-:W-:Y:S02]  /*0050*/  SHF.R.U32.HI R0, RZ, 0x5, R2.reuse ;  /* 0x00000005ff007819 */ /* 0x101fe40000011602 */
[----:B------:R-:W-:-:S03]  /*0060*/  SHF.R.U32.HI R2, RZ, 0x7, R2 ;  /* 0x00000007ff027819 */ /* 0x000fc60000011602 */
[----:B------:R-:W0:Y:S04]  /*0070*/  SHFL.IDX PT, R3, R0, RZ, 0x1f ;  /* 0x00001fff00037589 */ /* 0x000e2800000e0000 */
[----:B------:R-:W1:Y:S01]  /*0080*/  SHFL.IDX PT, R2, R2, RZ, 0x1f ;  /* 0x00001fff02027589 */ /* 0x000e6200000e0000 */
[----:B0-----:R-:W-:Y:S02]  /*0090*/  R2UR UR10, R3 ;  /* 0x00000000030a72ca */ /* 0x001fe400000e0000 */
[----:B-1----:R-:W-:-:S11]  /*00a0*/  R2UR UR5, R2 ;  /* 0x00000000020572ca */ /* 0x002fd600000e0000 */
[----:B------:R-:W-:Y:S02]  /*00b0*/  USHF.R.S32.HI UR4, URZ, 0x1f, UR10 ;  /* 0x0000001f3f047899 */ /* 0x000fe4000801140a */
[----:B------:R-:W-:Y:S02]  /*00c0*/  ISETP.NE.OR P0, PT, RZ, UR10, !P0 ;  /* 0x0000000aff007c0c */ /* 0x000fe4000c705670 */
[----:B------:R-:W-:-:S04]  /*00d0*/  ULEA.HI UR4, UR4, UR10, URZ, 0x2 ;  /* 0x0000000a04047291 */ /* 0x000fc8000f8f103f */
[----:B------:R-:W-:-:S04]  /*00e0*/  ULOP3.LUT UR4, UR4, 0xfffffffc, URZ, 0xc0, !UPT ;  /* 0xfffffffc04047892 */ /* 0x000fc8000f8ec03f */
[----:B------:R-:W-:-:S03]  /*00f0*/  UIADD3 UR10, UR10, -UR4, URZ ;  /* 0x800000040a0a7290 */ /* 0x000fc6000fffe03f */
[----:B------:R-:W-:Y:S09]  /*0100*/  @P0 BRA `(.L_x_1) ;  /* 0x0000000000200947 */ /* 0x000ff20003800000 */
[----:B------:R-:W-:Y:S02]  /*0110*/  ULDC.64 UR6, c[0x0][0x198] ;  /* 0x0000660000067ab9 */ /* 0x000fe40000000a00 */
[----:B------:R-:W-:Y:S02]  /*0120*/  UIADD3 UR8, UP0, UR6, 0xf0, URZ ;  /* 0x000000f006087890 */ /* 0x000fe4000ff1e03f */
[----:B------:R-:W-:Y:S02]  /*0130*/  UIADD3 UR6, UP1, UR6, 0x1f0, URZ ;  /* 0x000001f006067890 */ /* 0x000fe4000ff3e03f */
[----:B------:R-:W-:Y:S02]  /*0140*/  UIADD3.X UR9, URZ, UR7, URZ, UP0, !UPT ;  /* 0x000000073f097290 */ /* 0x000fe400087fe43f */
[----:B------:R-:W-:-:S07]  /*0150*/  UIADD3.X UR7, URZ, UR7, URZ, UP1, !UPT ;  /* 0x000000073f077290 */ /* 0x000fce0008ffe43f */
[----:B------:R0:W-:Y:S02]  /*0160*/  UTMACCTL.PF [UR8] ;  /* 0x00000000080079b9 */ /* 0x0001e40008040000 */
[----:B------:R0:W-:Y:S02]  /*0170*/  UTMACCTL.PF [UR6] ;  /* 0x00000000060079b9 */ /* 0x0001e40008040000 */
[----:B0-----:R-:W-:Y:S01]  /*0180*/  NOP ;  /* 0x0000000000007918 */ /* 0x001fe20000000000 */
.L_x_1:
[----:B------:R-:W-:Y:S05]  /*0190*/  BSYNC B0 ;  /* 0x0000000000007941 */ /* 0x000fea0003800000 */
.L_x_0:
[----:B------:R-:W0:Y:S01]  /*01a0*/  SHFL.IDX PT, R2, R0, RZ, 0x1f ;  /* 0x00001fff00027589 */ /* 0x000e2200000e0000 */
[----:B------:R-:W-:Y:S01]  /*01b0*/  UISETP.NE.AND UP0, UPT, UR10, 0x3, UPT ;  /* 0x000000030a00788c */ /* 0x000fe2000bf05270 */
[----:B------:R-:W-:Y:S01]  /*01c0*/  ISETP.NE.AND P1, PT, RZ, UR5, PT ;  /* 0x00000005ff007c0c */ /* 0x000fe2000bf25270 */
[----:B------:R-:W-:Y:S02]  /*01d0*/  UIADD3 UR18, UR5, -0x1, URZ ;  /* 0xffffffff05127890 */ /* 0x000fe4000fffe03f */
[----:B------:R-:W-:Y:S02]  /*01e0*/  UISETP.EQ.OR UP0, UPT, UR10, URZ, !UP0 ;  /* 0x0000003f0a00728c */ /* 0x000fe4000c702670 */
[----:B------:R-:W-:Y:S02]  /*01f0*/  UISETP.GE.U32.AND UP1, UPT, UR18, 0x2, UPT ;  /* 0x000000021200788c */ /* 0x000fe4000bf26070 */
[----:B------:R-:W-:-:S04]  /*0200*/  UISETP.EQ.AND UP0, UPT, UR5, URZ, UP0 ;  /* 0x0000003f0500728c */ /* 0x000fc80008702270 */
[----:B------:R-:W-:-:S04]  /*0210*/  USEL UR38, URZ, 0x1, !UP0 ;  /* 0x000000013f267887 */ /* 0x000fc8000c000000 */
[----:B------:R-:W-:Y:S01]  /*0220*/  USEL UR38, UR38, 0x2, UP1 ;  /* 0x0000000226267887 */ /* 0x000fe20008800000 */
[----:B0-----:R-:W-:-:S13]  /*0230*/  ISETP.NE.AND P0, PT, R2, RZ, PT ;  /* 0x000000ff0200720c */ /* 0x001fda0003f05270 */
[----:B------:R-:W-:Y:S05]  /*0240*/  @P0 BRA `(.L_x_2) ;  /* 0x0000000000ac0947 */ /* 0x000fea0003800000 */
[----:B------:R-:W-:Y:S01]  /*0250*/  ELECT P0, URZ, PT ;  /* 0x00000000003f782f */ /* 0x000fe20003800000 */
[----:B------:R-:W-:-:S12]  /*0260*/  BSSY B0, `(.L_x_2) ;  /* 0x0000029000007945 */ /* 0x000fd80003800000 */
[----:B------:R-:W-:Y:S05]  /*0270*/  @!P0 BRA `(.L_x_3) ;  /* 0x00000000009c8947 */ /* 0x000fea0003800000 */
[----:B------:R-:W0:Y:S01]  /*0280*/  S2UR UR8, SR_CgaCtaId ;  /* 0x00000000000879c3 */ /* 0x000e220000008800 */
[----:B------:R-:W-:Y:S01]  /*0290*/  UMOV UR4, 0x400 ;  /* 0x0000040000047882 */ /* 0x000fe20000000000 */
[----:B------:R-:W-:Y:S01]  /*02a0*/  UMOV UR5, 0x1 ;  /* 0x0000000100057882 */ /* 0x000fe20000000000 */
[----:B------:R-:W-:Y:S02]  /*02b0*/  UMOV UR6, 0x100 ;  /* 0x0000010000067882 */ /* 0x000fe40000000000 */
[----:B------:R-:W-:-:S04]  /*02c0*/  UIADD3 UR6, -UR6, 0x100000, URZ ;  /* 0x0010000006067890 */ /* 0x000fc8000fffe13f */
[----:B------:R-:W-:Y:S02]  /*02d0*/  USHF.L.U32 UR7, UR6, 0xb, URZ ;  /* 0x0000000b06077899 */ /* 0x000fe4000800063f */
[----:B------:R-:W-:Y:S02]  /*02e0*/  USHF.L.U32 UR6, UR6, 0x1, URZ ;  /* 0x0000000106067899 */ /* 0x000fe4000800063f */
[----:B0-----:R-:W-:Y:S02]  /*02f0*/  ULEA UR8, UR8, UR4, 0x18 ;  /* 0x0000000408087291 */ /* 0x001fe4000f8ec03f */
[----:B------:R-:W-:-:S04]  /*0300*/  UIADD3 UR4, -UR5, 0x100000, URZ ;  /* 0x0010000005047890 */ /* 0x000fc8000fffe13f */
[----:B------:R-:W-:Y:S02]  /*0310*/  USHF.L.U32 UR5, UR4, 0xb, URZ ;  /* 0x0000000b04057899 */ /* 0x000fe4000800063f */
[----:B------:R-:W-:Y:S01]  /*0320*/  USHF.L.U32 UR4, UR4, 0x1, URZ ;  /* 0x0000000104047899 */ /* 0x000fe2000800063f */
[----:B------:R-:W0:Y:S11]  /*0330*/  FENCE.VIEW.ASYNC.S ;  /* 0x00000000000073c6 */ /* 0x000e360000000000 */
[----:B0-----:R0:W1:Y:S01]  /*0340*/  SYNCS.EXCH.64 URZ, [UR8], UR4 ;  /* 0x00000004083f75b2 */ /* 0x0010620008000100 */
[----:B------:R0:W2:Y:S01]  /*0350*/  SYNCS.EXCH.64 URZ, [UR8+0x68], UR6 ;  /* 0x00006806083f75b2 */ /* 0x0000a20008000100 */
[----:B------:R0:W3:Y:S01]  /*0360*/  SYNCS.EXCH.64 URZ, [UR8+0x8], UR4 ;  /* 0x00000804083f75b2 */ /* 0x0000e20008000100 */
[----:B------:R0:W4:Y:S01]  /*0370*/  SYNCS.EXCH.64 URZ, [UR8+0x70], UR6 ;  /* 0x00007006083f75b2 */ /* 0x0001220008000100 */
[----:B------:R0:W0:Y:S01]  /*0380*/  SYNCS.EXCH.64 URZ, [UR8+0x10], UR4 ;  /* 0x00001004083f75b2 */ /* 0x0000220008000100 */
        /* <DEDUP_REMOVED lines=21> */
[----:B-123--:R-:W-:Y:S01]  /*04e0*/  NOP ;  /* 0x0000000000007918 */ /* 0x00efe20000000000 */
.L_x_3:
[----:B0-----:R-:W-:Y:S05]  /*04f0*/  BSYNC B0 ;  /* 0x0000000000007941 */ /* 0x001fea0003800000 */
.L_x_2:
[----:B------:R-:W0:Y:S01]  /*0500*/  SHFL.IDX PT, R0, R0, RZ, 0x1f ;  /* 0x00001fff00007589 */ /* 0x000e2200000e0000 */
[----:B------:R-:W-:Y:S01]  /*0510*/  ELECT P0, URZ, PT ;  /* 0x00000000003f782f */ /* 0x000fe20003800000 */
[----:B------:R-:W1:Y:S01]  /*0520*/  S2UR UR17, SR_CTAID.Y ;  /* 0x00000000001179c3 */ /* 0x000e620000002600 */
[----:B------:R-:W-:Y:S01]  /*0530*/  ULDC UR5, c[0x0][0x65c] ;  /* 0x0001970000057ab9 */ /* 0x000fe20000000800 */
[----:B------:R-:W-:Y:S01]  /*0540*/  UMOV UR12, 0x20 ;  /* 0x00000020000c7882 */ /* 0x000fe20000000000 */
[----:B------:R-:W-:Y:S01]  /*0550*/  UISETP.NE.AND UP2, UPT, UR5, 0x1, UPT ;  /* 0x000000010500788c */ /* 0x000fe2000bf45270 */
[----:B------:R-:W-:Y:S01]  /*0560*/  NOP ;  /* 0x0000000000007918 */ /* 0x000fe20000000000 */
[----:B------:R-:W-:Y:S02]  /*0570*/  NOP ;  /* 0x0000000000007918 */ /* 0x000fe40000000000 */
[----:B------:R-:W-:Y:S01]  /*0580*/  UP2UR UR39, UPR, URZ, 0x4 ;  /* 0x000000043f277883 */ /* 0x000fe20008000000 */
[----:B------:R-:W2:Y:S01]  /*0590*/  S2UR UR4, SR_CTAID.X ;  /* 0x00000000000479c3 */ /* 0x000ea20000002500 */
[----:B------:R-:W-:-:S02]  /*05a0*/  PLOP3.LUT P2, PT, PT, PT, UP2, 0x80, 0x0 ;  /* 0x000000000000781c */ /* 0x000fc40003f4f028 */
[----:B------:R-:W-:Y:S02]  /*05b0*/  PLOP3.LUT P4, PT, PT, PT, UP2, 0x80, 0x0 ;  /* 0x000000000000781c */ /* 0x000fe40003f8f028 */
[----:B------:R-:W-:Y:S01]  /*05c0*/  PLOP3.LUT P3, PT, PT, PT, UP2, 0x80, 0x0 ;  /* 0x000000000000781c */ /* 0x000fe20003f6f028 */
[----:B------:R-:W-:Y:S01]  /*05d0*/  @UP2 ULDC UR14, c[0x0][0x10] ;  /* 0x00000400000e2ab9 */ /* 0x000fe20000000800 */
[----:B------:R-:W-:Y:S01]  /*05e0*/  @UP2 UMOV UR9, URZ ;  /* 0x0000003f00092c82 */ /* 0x000fe20008000000 */
[----:B------:R-:W-:Y:S01]  /*05f0*/  @!UP2 ULDC UR11, c[0x0][0xc] ;  /* 0x00000300000baab9 */ /* 0x000fe20000000800 */
[----:B0-----:R-:W-:Y:S01]  /*0600*/  ISETP.NE.OR P0, PT, R0, RZ, !P0 ;  /* 0x000000ff0000720c */ /* 0x001fe20004705670 */
[----:B-1----:R-:W-:Y:S02]  /*0610*/  @UP2 UMOV UR7, UR17 ;  /* 0x0000001100072c82 */ /* 0x002fe40008000000 */
[----:B------:R-:W-:Y:S01]  /*0620*/  @UP2 UMOV UR8, UR7 ;  /* 0x0000000700082c82 */ /* 0x000fe20008000000 */
[----:B------:R-:W-:Y:S01]  /*0630*/  @!UP2 UMOV UR7, UR17 ;  /* 0x000000110007ac82 */ /* 0x000fe20008000000 */
[----:B--2---:R-:W-:-:S08]  /*0640*/  @UP2 UIMAD.WIDE.U32 UR14, UR4, UR14, UR8 ;  /* 0x0000000e040e22a5 */ /* 0x004fd0000f8e0008 */
[----:B------:R-:W-:Y:S01]  /*0650*/  VOTEU.ALL UP0, P0 ;  /* 0x00000000003f7886 */ /* 0x000fe20000000000 */
[----:B------:R-:W-:Y:S01]  /*0660*/  VOTEU.ALL UP1, P0 ;  /* 0x00000000003f7886 */ /* 0x000fe20000020000 */
[----:B------:R-:W-:-:S03]  /*0670*/  IMAD.U32 R2, RZ, RZ, UR14 ;  /* 0x0000000eff027e24 */ /* 0x000fc6000f8e00ff */
[----:B------:R-:W0:Y:S01]  /*0680*/  @!UP0 S2UR UR6, SR_CgaCtaId ;  /* 0x00000000000689c3 */ /* 0x000e220000008800 */
[----:B------:R-:W-:Y:S01]  /*0690*/  @!UP0 UMOV UR5, 0x400 ;  /* 0x0000040000058882 */ /* 0x000fe20000000000 */
[----:B------:R-:W-:-:S04]  /*06a0*/  @!UP0 UIADD3 UR12, -UR12, 0x100000, URZ ;  /* 0x001000000c0c8890 */ /* 0x000fc8000fffe13f */
[----:B------:R-:W-:Y:S02]  /*06b0*/  @!UP0 USHF.L.U32 UR13, UR12, 0xb, URZ ;  /* 0x0000000b0c0d8899 */ /* 0x000fe4000800063f */
[----:B------:R-:W-:Y:S01]  /*06c0*/  @!UP0 USHF.L.U32 UR12, UR12, 0x1, URZ ;  /* 0x000000010c0c8899 */ /* 0x000fe2000800063f */
[----:B------:R-:W-:Y:S01]  /*06d0*/  IMAD.U32 R3, RZ, RZ, UR15 ;  /* 0x0000000fff037e24 */ /* 0x000fe2000f8e00ff */
[----:B0-----:R-:W-:Y:S01]  /*06e0*/  @!UP0 ULEA UR16, UR6, UR5, 0x18 ;  /* 0x0000000506108291 */ /* 0x001fe2000f8ec03f */
[----:B------:R-:W-:Y:S01]  /*06f0*/  VOTEU.ALL UP0, P0 ;  /* 0x00000000003f7886 */ /* 0x000fe20000000000 */
[----:B------:R-:W-:Y:S01]  /*0700*/  PLOP3.LUT P0, PT, PT, PT, UP2, 0x80, 0x0 ;  /* 0x000000000000781c */ /* 0x000fe20003f0f028 */
[----:B------:R-:W-:Y:S01]  /*0710*/  UMOV UR5, URZ ;  /* 0x0000003f00057c82 */ /* 0x000fe20008000000 */
[----:B------:R-:W-:Y:S01]  /*0720*/  @UP2 UMOV UR6, URZ ;  /* 0x0000003f00062c82 */ /* 0x000fe20008000000 */
[----:B------:R-:W-:Y:S02]  /*0730*/  @!UP2 UIMAD.WIDE.U32 UR8, UR11, UR7, UR4 ;  /* 0x000000070b08a2a5 */ /* 0x000fe4000f8e0004 */
[----:B------:R-:W-:-:S04]  /*0740*/  @UP2 UIADD3 UR6, UR15, UR6, URZ ;  /* 0x000000060f062290 */ /* 0x000fc8000fffe03f */
[----:B------:R-:W-:Y:S01]  /*0750*/  IMAD.U32 R5, RZ, RZ, UR9 ;  /* 0x00000009ff057e24 */ /* 0x000fe2000f8e00ff */
[----:B------:R-:W0:Y:S02]  /*0760*/  FENCE.VIEW.ASYNC.S ;  /* 0x00000000000073c6 */ /* 0x000e240000000000 */
[----:B0-----:R0:W4:Y:S01]  /*0770*/  @!UP0 SYNCS.EXCH.64 URZ, [UR16+0xe0], UR12 ;  /* 0x0000e00c103f85b2 */ /* 0x0011220008000100 */
[----:B------:R-:W-:Y:S02]  /*0780*/  @P2 IMAD.U32 R6, RZ, RZ, UR6 ;  /* 0x00000006ff062e24 */ /* 0x000fe4000f8e00ff */
[----:B------:R-:W-:Y:S02]  /*0790*/  @P0 IMAD.MOV.U32 R7, RZ, RZ, R2 ;  /* 0x000000ffff070224 */ /* 0x000fe400078e0002 */
[----:B------:R-:W-:Y:S02]  /*07a0*/  IMAD.U32 R2, RZ, RZ, UR8 ;  /* 0x00000008ff027e24 */ /* 0x000fe4000f8e00ff */
[----:B------:R-:W-:-:S02]  /*07b0*/  @!P4 IMAD.MOV.U32 R6, RZ, RZ, R5 ;  /* 0x000000ffff06c224 */ /* 0x000fc400078e0005 */
[----:B------:R-:W-:Y:S02]  /*07c0*/  @!P3 IMAD.MOV.U32 R7, RZ, RZ, R2 ;  /* 0x000000ffff07b224 */ /* 0x000fe400078e0002 */
[----:B------:R-:W-:Y:S01]  /*07d0*/  IMAD.U32 R3, RZ, RZ, UR9 ;  /* 0x00000009ff037e24 */ /* 0x000fe2000f8e00ff */
[----:B------:R0:W-:Y:S01]  /*07e0*/  STL [R1+0x9c], R6 ;  /* 0x00009c0601007387 */ /* 0x0001e20000100800 */
[----:B------:R-:W-:-:S03]  /*07f0*/  IMAD.U32 R4, RZ, RZ, UR8 ;  /* 0x00000008ff047e24 */ /* 0x000fc6000f8e00ff */
[----:B------:R0:W-:Y:S01]  /*0800*/  STL [R1+0xa0], R7 ;  /* 0x0000a00701007387 */ /* 0x0001e20000100800 */
[----:B------:R0:W4:Y:S01]  /*0810*/  @!UP1 SYNCS.EXCH.64 URZ, [UR16+0xe8], UR12 ;  /* 0x0000e80c103f95b2 */ /* 0x0001220008000100 */
[----:B------:R-:W-:Y:S01]  /*0820*/  NOP ;  /* 0x0000000000007918 */ /* 0x000fe20000000000 */
[----:B----4-:R-:W-:Y:S06]  /*0830*/  BAR.SYNC.DEFER_BLOCKING 0x0 ;  /* 0x0000000000007b1d */ /* 0x010fec0000010000 */
[----:B------:R-:W-:Y:S05]  /*0840*/  @!P1 BRA `(.L_x_4) ;  /* 0x00000120006c9947 */ /* 0x000fea0003800000 */
[----:B------:R-:W-:-:S06]  /*0850*/  UISETP.GT.U32.AND UP0, UPT, UR18, 0x1, UPT ;  /* 0x000000011200788c */ /* 0x000fcc000bf04070 */
[----:B------:R-:W-:-:S13]  /*0860*/  PLOP3.LUT P0, PT, PT, PT, UP0, 0x80, 0x0 ;  /* 0x000000000000781c */ /* 0x000fda0003f0f008 */
[----:B0-----:R-:W-:Y:S05]  /*0870*/  @P0 EXIT ;  /* 0x000000000000094d */ /* 0x001fea0003800000 */
[----:B------:R-:W-:Y:S01]  /*0880*/  ULDC.64 UR8, c[0x0][0x650] ;  /* 0x0001940000087ab9 */ /* 0x000fe20000000a00 */
[----:B------:R-:W-:Y:S01]  /*0890*/  UMOV UR40, 0xffffffff ;  /* 0xffffffff00287882 */ /* 0x000fe20000000000 */
[----:B------:R-:W-:Y:S01]  /*08a0*/  ISETP.GE.U32.AND P0, PT, R7, UR8, PT ;  /* 0x0000000807007c0c */ /* 0x000fe2000bf06070 */
[----:B------:R-:W-:Y:S01]  /*08b0*/  UMOV UR41, 0xffffffff ;  /* 0xffffffff00297882 */ /* 0x000fe20000000000 */
[----:B------:R-:W-:Y:S01]  /*08c0*/  UMOV UR42, 0xffffffff ;  /* 0xffffffff002a7882 */ /* 0x000fe20000000000 */
[----:B------:R-:W-:Y:S02]  /*08d0*/  PRMT R0, RZ, 0x7610, R0 ;  /* 0x00007610ff007816 */ /* 0x000fe40000000000 */
[----:B------:R-:W-:-:S13]  /*08e0*/  ISETP.GE.U32.AND.EX P0, PT, R6, UR9, PT, P0 ;  /* 0x0000000906007c0c */ /* 0x000fda000bf06100 */
[----:B------:R-:W-:Y:S05]  /*08f0*/  @P0 BRA `(.L_x_5) ;  /* 0x0000000400800947 */ /* 0x000fea0003800000 */
[----:B------:R-:W-:Y:S01]  /*0900*/  I2FP.F32.U32 R0, UR4 ;  /* 0x0000000400007c45 */ /* 0x000fe20008201000 */
[----:B------:R-:W-:Y:S01]  /*0910*/  ULDC.64 UR16, c[0x0][0x628] ;  /* 0x00018a0000107ab9 */ /* 0x000fe20000000a00 */
[----:B------:R-:W-:Y:S01]  /*0920*/  ULDC UR6, c[0x0][0x150] ;  /* 0x0000540000067ab9 */ /* 0x000fe20000000800 */
[----:B------:R-:W-:Y:S01]  /*0930*/  ISETP.NE.U32.AND P0, PT, RZ, UR16, PT ;  /* 0x00000010ff007c0c */ /* 0x000fe2000bf05070 */
[----:B------:R-:W-:Y:S01]  /*0940*/  ULDC UR15, c[0x0][0x630] ;  /* 0x00018c00000f7ab9 */ /* 0x000fe20000000800 */
[----:B------:R-:W-:Y:S01]  /*0950*/  FMUL R0, R0, UR6 ;  /* 0x0000000600007c20 */ /* 0x000fe20008400000 */
[----:B------:R-:W-:Y:S01]  /*0960*/  R2UR UR18, R7 ;  /* 0x00000000071272ca */ /* 0x000fe200000e0000 */
[----:B------:R-:W-:Y:S01]  /*0970*/  ULDC UR20, c[0x0][0x154] ;  /* 0x0000550000147ab9 */ /* 0x000fe20000000800 */
[----:B------:R-:W-:Y:S01]  /*0980*/  ISETP.NE.AND.EX P0, PT, RZ, UR17, PT, P0 ;  /* 0x00000011ff007c0c */ /* 0x000fe2000bf05300 */
[----:B------:R0:W1:Y:S01]  /*0990*/  F2I.U32.TRUNC.NTZ R2, R0 ;  /* 0x0000000000027305 */ /* 0x000062000020f000 */
[----:B------:R-:W-:-:S02]  /*09a0*/  R2UR UR19, R6 ;  /* 0x00000000061372ca */ /* 0x000fc400000e0000 */
[----:B------:R-:W-:Y:S02]  /*09b0*/  R2UR UR8, R7 ;  /* 0x00000000070872ca */ /* 0x000fe400000e0000 */
[----:B------:R-:W-:-:S07]  /*09c0*/  R2UR UR9, R6 ;  /* 0x00000000060972ca */ /* 0x000fce00000e0000 */
[----:B0-----:R-:W-:Y:S08]  /*09d0*/  @!P0 BRA `(.L_x_6) ;  /* 0x0000000000308947 */ /* 0x001ff00003800000 */
[----:B------:R-:W-:Y:S01]  /*09e0*/  R2UR UR8, R7 ;  /* 0x00000000070872ca */ /* 0x000fe200000e0000 */
[----:B------:R-:W-:Y:S01]  /*09f0*/  ULDC UR6, c[0x0][0x634] ;  /* 0x00018d0000067ab9 */ /* 0x000fe20000000800 */
[----:B------:R-:W-:-:S11]  /*0a00*/  R2UR UR14, R6 ;  /* 0x00000000060e72ca */ /* 0x000fd600000e0000 */
[----:B------:R-:W-:-:S04]  /*0a10*/  UIADD3 UR6, UP0, UR8, UR6, URZ ;  /* 0x0000000608067290 */ /* 0x000fc8000ff1e03f */
[----:B------:R-:W-:-:S04]  /*0a20*/  UIADD3.X UR14, URZ, UR14, URZ, UP0, !UPT ;  /* 0x0000000e3f0e7290 */ /* 0x000fc800087fe43f */
[----:B------:R-:W-:-:S04]  /*0a30*/  UIMAD.WIDE.U32 UR8, UR14, UR16, URZ ;  /* 0x000000100e0872a5 */ /* 0x000fc8000f8e003f */
[----:B------:R-:W-:Y:S02]  /*0a40*/  UIMAD.WIDE.U32 UR10, UP0, UR6, UR17, UR8 ;  /* 0x00000011060a72a5 */ /* 0x000fe4000f800008 */
[----:B------:R-:W-:Y:S02]  /*0a50*/  UIMAD.WIDE.U32 UR8, UR6, UR16, URZ ;  /* 0x00000010060872a5 */ /* 0x000fe4000f8e003f */
[----:B------:R-:W-:Y:S02]  /*0a60*/  UIADD3.X UR13, URZ, URZ, URZ, UP0, !UPT ;  /* 0x0000003f3f0d7290 */ /* 0x000fe400087fe43f */
[----:B------:R-:W-:Y:S01]  /*0a70*/  UIADD3 URZ, UP0, UR9, UR10, URZ ;  /* 0x0000000a093f7290 */ /* 0x000fe2000ff1e03f */
[----:B------:R-:W-:-:S03]  /*0a80*/  UMOV UR12, UR11 ;  /* 0x0000000b000c7c82 */ /* 0x000fc60008000000 */
[----:B------:R-:W-:-:S12]  /*0a90*/  UIMAD.WIDE.U32.X UR8, UR14, UR17, UR12, UP0 ;  /* 0x000000110e0872a5 */ /* 0x000fd800080e040c */
.L_x_6:
[----:B------:R-:W-:Y:S01]  /*0aa0*/  USHF.R.U64 UR42, UR8, UR15, UR9 ;  /* 0x0000000f082a7299 */ /* 0x000fe20008001209 */
[----:B------:R-:W-:Y:S01]  /*0ab0*/  I2FP.F32.U32 R0, UR7 ;  /* 0x0000000700007c45 */ /* 0x000fe20008201000 */
[----:B------:R-:W-:Y:S01]  /*0ac0*/  USHF.R.U32.HI UR5, URZ, UR15, UR9 ;  /* 0x0000000f3f057299 */ /* 0x000fe20008011609 */
[----:B-1----:R-:W-:Y:S01]  /*0ad0*/  R2UR UR12, R2 ;  /* 0x00000000020c72ca */ /* 0x002fe200000e0000 */
[----:B------:R-:W-:Y:S02]  /*0ae0*/  UIADD3 UR6, UP0, URZ, -UR42, URZ ;  /* 0x8000002a3f067290 */ /* 0x000fe4000ff1e03f */
[----:B------:R-:W-:Y:S01]  /*0af0*/  FMUL R0, R0, UR20 ;  /* 0x0000001400007c20 */ /* 0x000fe20008400000 */
[----:B------:R-:W-:Y:S01]  /*0b00*/  ULDC.64 UR8, c[0x0][0x620] ;  /* 0x0001880000087ab9 */ /* 0x000fe20000000a00 */
[----:B------:R-:W-:Y:S01]  /*0b10*/  UIADD3.X UR5, URZ, ~UR5, URZ, UP0, !UPT ;  /* 0x800000053f057290 */ /* 0x000fe200087fe43f */
[----:B------:R-:W-:Y:S01]  /*0b20*/  UMOV UR10, UR18 ;  /* 0x00000012000a7c82 */ /* 0x000fe20008000000 */
[----:B------:R-:W-:-:S02]  /*0b30*/  UMOV UR11, UR19 ;  /* 0x00000013000b7c82 */ /* 0x000fc40008000000 */
[----:B------:R-:W-:Y:S01]  /*0b40*/  UIMAD UR5, UR5, UR8, URZ ;  /* 0x00000008050572a4 */ /* 0x000fe2000f8e023f */
[----:B------:R-:W0:Y:S01]  /*0b50*/  F2I.U32.TRUNC.NTZ R0, R0 ;  /* 0x0000000000007305 */ /* 0x000e22000020f000 */
[----:B------:R-:W-:Y:S02]  /*0b60*/  UIMAD.WIDE.U32 UR10, UR6, UR8, UR10 ;  /* 0x00000008060a72a5 */ /* 0x000fe4000f8e000a */
[----:B------:R-:W-:Y:S01]  /*0b70*/  UIMAD UR6, UR6, UR9, UR5 ;  /* 0x00000009060672a4 */ /* 0x000fe2000f8e0205 */
[----:B------:R-:W-:Y:S01]  /*0b80*/  ULDC UR21, c[0x0][0x658] ;  /* 0x0001960000157ab9 */ /* 0x000fe20000000800 */
[----:B------:R-:W-:Y:S02]  /*0b90*/  UMOV UR19, 0xffffffff ;  /* 0xffffffff00137882 */ /* 0x000fe40000000000 */
[----:B------:R-:W-:Y:S01]  /*0ba0*/  UIADD3 UR6, UR11, UR6, URZ ;  /* 0x000000060b067290 */ /* 0x000fe2000fffe03f */
[----:B------:R-:W-:Y:S01]  /*0bb0*/  ULDC UR15, c[0x0][0x618] ;  /* 0x00018600000f7ab9 */ /* 0x000fe20000000800 */
[----:B------:R-:W-:Y:S01]  /*0bc0*/  ULDC.64 UR8, c[0x0][0x640] ;  /* 0x0001900000087ab9 */ /* 0x000fe20000000a00 */
[----:B------:R-:W-:Y:S01]  /*0bd0*/  USHF.L.U32 UR11, UR19, UR21, URZ ;  /* 0x00000015130b7299 */ /* 0x000fe2000800063f */
[----:B------:R-:W-:Y:S01]  /*0be0*/  ISETP.NE.U32.AND P0, PT, RZ, UR8, PT ;  /* 0x00000008ff007c0c */ /* 0x000fe2000bf05070 */
[----:B------:R-:W-:-:S02]  /*0bf0*/  USHF.R.U64 UR19, UR10, UR15, UR6 ;  /* 0x0000000f0a137299 */ /* 0x000fc40008001206 */
[----:B------:R-:W-:Y:S01]  /*0c00*/  USHF.R.U32.HI UR10, URZ, UR15, UR6 ;  /* 0x0000000f3f0a7299 */ /* 0x000fe20008011606 */
[----:B0-----:R-:W-:Y:S01]  /*0c10*/  R2UR UR14, R0 ;  /* 0x00000000000e72ca */ /* 0x001fe200000e0000 */
[----:B------:R-:W-:Y:S01]  /*0c20*/  ULDC UR17, c[0x0][0x608] ;  /* 0x0001820000117ab9 */ /* 0x000fe20000000800 */
[----:B------:R-:W-:Y:S01]  /*0c30*/  ISETP.NE.AND.EX P0, PT, RZ, UR9, PT, P0 ;  /* 0x00000009ff007c0c */ /* 0x000fe2000bf05300 */
[----:B------:R-:W-:Y:S02]  /*0c40*/  USHF.R.U64 UR23, UR19, UR17, UR10 ;  /* 0x0000001113177299 */ /* 0x000fe4000800120a */
[----:B------:R-:W-:Y:S01]  /*0c50*/  USHF.R.U32.HI UR10, URZ, UR17, UR10 ;  /* 0x000000113f0a7299 */ /* 0x000fe2000801160a */
[----:B------:R-:W-:Y:S01]  /*0c60*/  UMOV UR16, 0x1 ;  /* 0x0000000100107882 */ /* 0x000fe20000000000 */
[----:B------:R-:W-:Y:S02]  /*0c70*/  UIADD3 UR12, -UR12, URZ, URZ ;  /* 0x0000003f0c0c7290 */ /* 0x000fe4000fffe13f */
[----:B------:R-:W-:-:S02]  /*0c80*/  USHF.R.U64 UR24, UR23, UR21, UR10 ;  /* 0x0000001517187299 */ /* 0x000fc4000800120a */
[----:B------:R-:W-:Y:S01]  /*0c90*/  USHF.L.U32 UR6, UR16, UR21, URZ ;  /* 0x0000001510067299 */ /* 0x000fe2000800063f */
[----:B------:R-:W-:Y:S01]  /*0ca0*/  ULDC UR13, c[0x0][0x144] ;  /* 0x00005100000d7ab9 */ /* 0x000fe20000000800 */
[----:B------:R-:W-:Y:S01]  /*0cb0*/  ULDC UR5, c[0x0][0x600] ;  /* 0x0001800000057ab9 */ /* 0x000fe20000000800 */
[----:B------:R-:W-:Y:S02]  /*0cc0*/  ULOP3.LUT UR16, URZ, UR11, URZ, 0x33, !UPT ;  /* 0x0000000b3f107292 */ /* 0x000fe4000f8e333f */
[----:B------:R-:W-:Y:S02]  /*0cd0*/  USHF.R.U32.HI UR11, URZ, UR21, UR10 ;  /* 0x000000153f0b7299 */ /* 0x000fe4000801160a */
[----:B------:R-:W-:Y:S02]  /*0ce0*/  UIADD3 UR18, UR5, -0x1, URZ ;  /* 0xffffffff05127890 */ /* 0x000fe4000fffe03f */
[----:B------:R-:W-:Y:S02]  /*0cf0*/  UIADD3 UR20, -UR14, URZ, URZ ;  /* 0x0000003f0e147290 */ /* 0x000fe4000fffe13f */
[----:B------:R-:W-:Y:S01]  /*0d00*/  UIMAD UR4, UR13, UR12, UR4 ;  /* 0x0000000c0d0472a4 */ /* 0x000fe2000f8e0204 */
[----:B------:R-:W-:Y:S01]  /*0d10*/  ULDC UR25, c[0x0][0x148] ;  /* 0x0000520000197ab9 */ /* 0x000fe20000000800 */
[----:B------:R-:W-:Y:S01]  /*0d20*/  ULDC UR21, c[0x0][0x648] ;  /* 0x0001920000157ab9 */ /* 0x000fe20000000800 */
[----:B------:R-:W-:Y:S01]  /*0d30*/  ULDC UR22, c[0x0][0x638] ;  /* 0x00018e0000167ab9 */ /* 0x000fe20000000800 */
[----:B------:R-:W-:Y:S01]  /*0d40*/  UMOV UR10, UR24 ;  /* 0x00000018000a7c82 */ /* 0x000fe20008000000 */
[----:B------:R-:W-:Y:S07]  /*0d50*/  @!P0 BRA `(.L_x_7) ;  /* 0x0000000000308947 */ /* 0x000fee0003800000 */
[----:B------:R-:W-:Y:S02]  /*0d60*/  ULDC UR14, c[0x0][0x64c] ;  /* 0x00019300000e7ab9 */ /* 0x000fe40000000800 */
        /* <DEDUP_REMOVED lines=8> */
[----:B------:R-:W-:-:S07]  /*0df0*/  UIMAD.WIDE.U32.X UR8, UR17, UR9, UR14, UP0 ;  /* 0x00000009110872a5 */ /* 0x000fce00080e040e */
[----:B------:R-:W-:Y:S01]  /*0e00*/  UMOV UR10, UR8 ;  /* 0x00000008000a7c82 */ /* 0x000fe20008000000 */
[----:B------:R-:W-:-:S05]  /*0e10*/  UMOV UR11, UR9 ;  /* 0x00000009000b7c82 */ /* 0x000fca0008000000 */
.L_x_7:
[----:B------:R-:W-:Y:S01]  /*0e20*/  UISETP.NE.AND UP0, UPT, UR39, URZ, UPT ;  /* 0x0000003f2700728c */ /* 0x000fe2000bf05270 */
[----:B------:R-:W-:Y:S01]  /*0e30*/  IMAD.MOV.U32 R0, RZ, RZ, 0x1 ;  /* 0x00000001ff007424 */ /* 0x000fe200078e00ff */
[----:B------:R-:W-:Y:S02]  /*0e40*/  USHF.R.U64 UR8, UR10, UR21, UR11 ;  /* 0x000000150a087299 */ /* 0x000fe4000800120b */
[----:B------:R-:W-:Y:S02]  /*0e50*/  ULOP3.LUT UR16, UR23, UR16, URZ, 0xc0, !UPT ;  /* 0x0000001017107292 */ /* 0x000fe4000f8ec03f */
[----:B------:R-:W-:Y:S02]  /*0e60*/  ULOP3.LUT UR18, UR19, UR18, URZ, 0xc0, !UPT ;  /* 0x0000001213127292 */ /* 0x000fe4000f8ec03f */
[----:B------:R-:W-:-:S03]  /*0e70*/  UIMAD UR16, UR6, UR8, UR16 ;  /* 0x00000008061072a4 */ /* 0x000fc6000f8e0210 */
[----:B------:R-:W-:Y:S02]  /*0e80*/  @UP0 UIMAD UR4, UR25, UR20, UR7 ;  /* 0x00000014190402a4 */ /* 0x000fe4000f8e0207 */
[----:B------:R-:W-:-:S04]  /*0e90*/  UIADD3 UR7, -UR8, URZ, URZ ;  /* 0x0000003f08077290 */ /* 0x000fc8000fffe13f */
[----:B------:R-:W-:-:S03]  /*0ea0*/  UIMAD UR6, UR7, UR22, UR24 ;  /* 0x00000016070672a4 */ /* 0x000fc6000f8e0218 */
[----:B------:R-:W-:Y:S01]  /*0eb0*/  ULDC UR7, c[0x0][0x610] ;  /* 0x0001840000077ab9 */ /* 0x000fe20000000800 */
[----:B------:R-:W-:Y:S02]  /*0ec0*/  UIMAD UR6, UR6, UR5, UR18 ;  /* 0x00000005060672a4 */ /* 0x000fe4000f8e0212 */
[----:B------:R-:W-:-:S04]  /*0ed0*/  UIMAD UR4, UR16, UR7, UR4 ;  /* 0x00000007100472a4 */ /* 0x000fc8000f8e0204 */
[----:B------:R-:W-:Y:S02]  /*0ee0*/  USEL UR41, UR6, UR4, !UP0 ;  /* 0x0000000406297287 */ /* 0x000fe4000c000000 */
[----:B------:R-:W-:-:S12]  /*0ef0*/  USEL UR40, UR4, UR6, !UP0 ;  /* 0x0000000604287287 */ /* 0x000fd8000c000000 */
.L_x_5:
[----:B------:R-:W-:-:S08]  /*0f00*/  NOP ;  /* 0x0000000000007918 */ /* 0x000fd00000000000 */
[----:B------:R-:W0:Y:S02]  /*0f10*/  USETMAXREG.TRY_ALLOC.CTAPOOL UP0, 0xf0 ;  /* 0x000000f0000079c8 */ /* 0x000e240008000600 */
[----:B0-----:R-:W-:-:S13]  /*0f20*/  PLOP3.LUT P0, PT, PT, PT, UP0, 0x80, 0x0 ;  /* 0x000000000000781c */ /* 0x001fda0003f0f008 */
[----:B------:R-:W-:Y:S05]  /*0f30*/  @!P0 BRA `(.L_x_5) ;  /* 0xfffffffc00f08947 */ /* 0x000fea000383ffff */
[----:B------:R-:W-:Y:S01]  /*0f40*/  ULDC.64 UR4, c[0x0][0x598] ;  /* 0x0001660000047ab9 */ /* 0x000fe20000000a00 */
[----:B------:R-:W-:Y:S01]  /*0f50*/  ULDC.64 UR46, c[0x0][0x208] ;  /* 0x00008200002e7ab9 */ /* 0x000fe20000000a00 */
[----:B------:R-:W-:-:S04]  /*0f60*/  ISETP.NE.U32.AND P0, PT, RZ, UR4, PT ;  /* 0x00000004ff007c0c */ /* 0x000fc8000bf05070 */
[----:B------:R-:W-:-:S13]  /*0f70*/  ISETP.NE.AND.EX P0, PT, RZ, UR5, PT, P0 ;  /* 0x00000005ff007c0c */ /* 0x000fda000bf05300 */
[----:B------:R-:W-:Y:S05]  /*0f80*/  @!P0 BRA `(.L_x_8) ;  /* 0x00000000001c8947 */ /* 0x000fea0003800000 */
[----:B------:R-:W0:Y:S02]  /*0f90*/  LDC.64 R2, c[0x0][0x598] ;  /* 0x00016600ff027b82 */ /* 0x000e240000000a00 */
[----:B0-----:R-:W2:Y:S02]  /*0fa0*/  LDG.E.64 R2, desc[UR46][R2.64] ;  /* 0x0000002e02027981 */ /* 0x001ea4000c1e1b00 */
[----:B--2---:R-:W-:-:S04]  /*0fb0*/  ISETP.NE.U32.AND P0, PT, R2, RZ, PT ;  /* 0x000000ff0200720c */ /* 0x004fc80003f05070 */
[----:B------:R-:W-:-:S13]  /*0fc0*/  ISETP.NE.AND.EX P0, PT, R3, RZ, PT, P0 ;  /* 0x000000ff0300720c */ /* 0x000fda0003f05300 */
[----:B------:R-:W-:Y:S05]  /*0fd0*/  @!P0 BRA `(.L_x_8) ;  /* 0x0000000000088947 */ /* 0x000fea0003800000 */
[----:B------:R0:W5:Y:S01]  /*0fe0*/  LD.E R2, desc[UR46][R2.64] ;  /* 0x0000002e02027980 */ /* 0x000162000c101900 */
[----:B------:R-:W-:Y:S05]  /*0ff0*/  BRA `(.L_x_9) ;  /* 0x0000000000247947 */ /* 0x000fea0003800000 */
.L_x_8:
[----:B------:R-:W-:Y:S02]  /*1000*/  ULDC.64 UR4, c[0x0][0x588] ;  /* 0x0001620000047ab9 */ /* 0x000fe40000000a00 */
[----:B------:R-:W-:-:S04]  /*1010*/  ISETP.NE.U32.AND P0, PT, RZ, UR4, PT ;  /* 0x00000004ff007c0c */ /* 0x000fc8000bf05070 */
[----:B------:R-:W-:-:S13]  /*1020*/  ISETP.NE.AND.EX P0, PT, RZ, UR5, PT, P0 ;  /* 0x00000005ff007c0c */ /* 0x000fda000bf05300 */
[----:B------:R-:W-:Y:S05]  /*1030*/  @!P0 BRA `(.L_x_10) ;  /* 0x00000000000c8947 */ /* 0x000fea0003800000 */
[----:B------:R-:W0:Y:S02]  /*1040*/  LDC.64 R2, c[0x0][0x588] ;  /* 0x00016200ff027b82 */ /* 0x000e240000000a00 */
[----:B0-----:R1:W5:Y:S01]  /*1050*/  LDG.E R2, desc[UR46][R2.64] ;  /* 0x0000002e02027981 */ /* 0x001362000c1e1900 */
[----:B------:R-:W-:Y:S05]  /*1060*/  BRA `(.L_x_9) ;  /* 0x0000000000087947 */ /* 0x000fea0003800000 */
.L_x_10:
[----:B------:R-:W-:Y:S02]  /*1070*/  ULDC UR4, c[0x0][0x580] ;  /* 0x0001600000047ab9 */ /* 0x000fe40000000800 */
[----:B------:R-:W-:-:S07]  /*1080*/  MOV R2, UR4 ;  /* 0x0000000400027c02 */ /* 0x000fce0008000f00 */
.L_x_9:
[----:B------:R-:W-:Y:S02]  /*1090*/  ULDC.64 UR4, c[0x0][0x5a0] ;  /* 0x0001680000047ab9 */ /* 0x000fe40000000a00 */
[----:B------:R-:W-:-:S04]  /*10a0*/  ISETP.NE.U32.AND P0, PT, RZ, UR4, PT ;  /* 0x00000004ff007c0c */ /* 0x000fc8000bf05070 */
[----:B------:R-:W-:-:S13]  /*10b0*/  ISETP.NE.AND.EX P0, PT, RZ, UR5, PT, P0 ;  /* 0x00000005ff007c0c */ /* 0x000fda000bf05300 */
[----:B------:R-:W-:Y:S05]  /*10c0*/  @!P0 BRA `(.L_x_11) ;  /* 0x00000000001c8947 */ /* 0x000fea0003800000 */
[----:B------:R-:W2:Y:S02]  /*10d0*/  LDC.64 R4, c[0x0][0x5a0] ;  /* 0x00016800ff047b82 */ /* 0x000ea40000000a00 */
[----:B--2---:R-:W2:Y:S02]  /*10e0*/  LDG.E.64 R4, desc[UR46][R4.64] ;  /* 0x0000002e04047981 */ /* 0x004ea4000c1e1b00 */
[----:B--2---:R-:W-:-:S04]  /*10f0*/  ISETP.NE.U32.AND P0, PT, R4, RZ, PT ;  /* 0x000000ff0400720c */ /* 0x004fc80003f05070 */
[----:B------:R-:W-:-:S13]  /*1100*/  ISETP.NE.AND.EX P0, PT, R5, RZ, PT, P0 ;  /* 0x000000ff0500720c */ /* 0x000fda0003f05300 */
[----:B------:R-:W-:Y:S05]  /*1110*/  @!P0 BRA `(.L_x_11) ;  /* 0x0000000000088947 */ /* 0x000fea0003800000 */
[----:B------:R2:W5:Y:S01]  /*1120*/  LD.E R16, desc[UR46][R4.64] ;  /* 0x0000002e04107980 */ /* 0x000562000c101900 */
[----:B------:R-:W-:Y:S05]  /*1130*/  BRA `(.L_x_12) ;  /* 0x0000000000247947 */ /* 0x000fea0003800000 */
.L_x_11:
[----:B------:R-:W-:Y:S02]  /*1140*/  ULDC.64 UR4, c[0x0][0x590] ;  /* 0x0001640000047ab9 */ /* 0x000fe40000000a00 */
[----:B------:R-:W-:-:S04]  /*1150*/  ISETP.NE.U32.AND P0, PT, RZ, UR4, PT ;  /* 0x00000004ff007c0c */ /* 0x000fc8000bf05070 */
[----:B------:R-:W-:-:S13]  /*1160*/  ISETP.NE.AND.EX P0, PT, RZ, UR5, PT, P0 ;  /* 0x00000005ff007c0c */ /* 0x000fda000bf05300 */
[----:B------:R-:W-:Y:S05]  /*1170*/  @!P0 BRA `(.L_x_13) ;  /* 0x00000000000c8947 */ /* 0x000fea0003800000 */
[----:B------:R-:W2:Y:S02]  /*1180*/  LDC.64 R16, c[0x0][0x590] ;  /* 0x00016400ff107b82 */ /* 0x000ea40000000a00 */
[----:B--2---:R3:W5:Y:S01]  /*1190*/  LDG.E R16, desc[UR46][R16.64] ;  /* 0x0000002e10107981 */ /* 0x004762000c1e1900 */
[----:B------:R-:W-:Y:S05]  /*11a0*/  BRA `(.L_x_12) ;  /* 0x0000000000087947 */ /* 0x000fea0003800000 */
.L_x_13:
[----:B------:R-:W-:Y:S02]  /*11b0*/  ULDC UR4, c[0x0][0x584] ;  /* 0x0001610000047ab9 */ /* 0x000fe40000000800 */
[----:B------:R-:W-:-:S07]  /*11c0*/  IMAD.U32 R16, RZ, RZ, UR4 ;  /* 0x00000004ff107e24 */ /* 0x000fce000f8e00ff */
.L_x_12:
[----:B------:R-:W-:-:S13]  /*11d0*/  LOP3.LUT P0, RZ, R0, 0xff, RZ, 0xc0, !PT ;  /* 0x000000ff00ff7812 */ /* 0x000fda000780c0ff */
[----:B------:R-:W-:Y:S05]  /*11e0*/  @!P0 EXIT ;  /* 0x000000000000894d */ /* 0x000fea0003800000 */
[----:B------:R-:W-:Y:S01]  /*11f0*/  ULDC UR4, c[0x0][0x28c] ;  /* 0x0000a30000047ab9 */ /* 0x000fe20000000800 */
[----:B------:R-:W-:Y:S01]  /*1200*/  UMOV UR36, URZ ;  /* 0x0000003f00247c82 */ /* 0x000fe20008000000 */
[----:B------:R-:W-:Y:S01]  /*1210*/  UIADD3 UR4, UR4, 0xf, URZ ;  /* 0x0000000f04047890 */ /* 0x000fe2000fffe03f */
[----:B------:R-:W-:-:S03]  /*1220*/  UMOV UR37, URZ ;  /* 0x0000003f00257c82 */ /* 0x000fc60008000000 */
[----:B------:R-:W-:-:S04]  /*1230*/  USHF.R.S32.HI UR5, URZ, 0x1f, UR4 ;  /* 0x0000001f3f057899 */ /* 0x000fc80008011404 */
[----:B------:R-:W-:-:S04]  /*1240*/  ULEA.HI UR5, UR5, UR4, URZ, 0x4 ;  /* 0x0000000405057291 */ /* 0x000fc8000f8f203f */
[----:B------:R-:W-:-:S12]  /*1250*/  USHF.R.S32.HI UR43, URZ, 0x4, UR5 ;  /* 0x000000043f2b7899 */ /* 0x000fd80008011405 */
.L_x_507:
[----:B----4-:R-:W4:Y:S01]  /*1260*/  S2R R0, SR_TID.X ;  /* 0x0000000000007919 */ /* 0x010f220000002100 */
[----:B------:R-:W0:Y:S01]  /*1270*/  S2UR UR6, SR_CgaCtaId ;  /* 0x00000000000679c3 */ /* 0x000e220000008800 */
[----:B------:R-:W-:Y:S02]  /*1280*/  UMOV UR44, 0x400 ;  /* 0x00000400002c7882 */ /* 0x000fe40000000000 */
[----:B0-----:R-:W-:Y:S01]  /*1290*/  ULEA UR44, UR6, UR44, 0x18 ;  /* 0x0000002c062c7291 */ /* 0x001fe2000f8ec03f */
[----:B----4-:R-:W-:-:S04]  /*12a0*/  LOP3.LUT R0, R0, 0x80, RZ, 0xc0, !PT ;  /* 0x0000008000007812 */ /* 0x010fc800078ec0ff */
[----:B------:R-:W-:-:S06]  /*12b0*/  SHF.R.U32.HI R0, RZ, 0x7, R0 ;  /* 0x00000007ff007819 */ /* 0x000fcc0000011600 */
[----:B------:R-:W0:Y:S02]  /*12c0*/  SHFL.IDX PT, R0, R0, RZ, 0x1f ;  /* 0x00001fff00007589 */ /* 0x000e2400000e0000 */
[----:B0-----:R-:W-:-:S13]  /*12d0*/  R2UR UR4, R0 ;  /* 0x00000000000472ca */ /* 0x001fda00000e0000 */
[----:B------:R-:W-:-:S04]  /*12e0*/  ULEA.HI UR5, UR4, UR4, URZ, 0x1 ;  /* 0x0000000404057291 */ /* 0x000fc8000f8f083f */
[----:B------:R-:W-:-:S04]  /*12f0*/  ULOP3.LUT UR5, UR5, 0x1ffffe, URZ, 0xc0, !UPT ;  /* 0x001ffffe05057892 */ /* 0x000fc8000f8ec03f */
[----:B------:R-:W-:-:S03]  /*1300*/  UIADD3 UR5, UR4, -UR5, URZ ;  /* 0x8000000504057290 */ /* 0x000fc6000fffe03f */
[----:B------:R-:W-:Y:S01]  /*1310*/  ULDC UR4, c[0x0][0x28c] ;  /* 0x0000a30000047ab9 */ /* 0x000fe20000000800 */
[----:B------:R-:W-:Y:S01]  /*1320*/  ULEA UR5, UR5, UR44, 0xb ;  /* 0x0000002c05057291 */ /* 0x000fe2000f8e583f */
[----:B------:R-:W-:-:S03]  /*1330*/  ISETP.LT.AND P0, PT, RZ, UR4, PT ;  /* 0x00000004ff007c0c */ /* 0x000fc6000bf01270 */
[----:B------:R-:W-:-:S04]  /*1340*/  UIADD3 UR5, UR5, 0x180, URZ ;  /* 0x0000018005057890 */ /* 0x000fc8000fffe03f */
[----:B------:R-:W-:-:S04]  /*1350*/  USHF.R.U32.HI UR5, URZ, 0x4, UR5 ;  /* 0x000000043f057899 */ /* 0x000fc80008011605 */
[----:B------:R-:W-:Y:S02]  /*1360*/  ULOP3.LUT UR45, UR5, 0x3fff, URZ, 0xc0, !UPT ;  /* 0x00003fff052d7892 */ /* 0x000fe4000f8ec03f */
[----:B---3--:R-:W-:Y:S10]  /*1370*/  @P0 BRA `(.L_x_14) ;  /* 0x0000000000400947 */ /* 0x008ff40003800000 */
[----:B------:R-:W-:Y:S01]  /*1380*/  MOV R0, 0x0 ;  /* 0x0000000000007802 */ /* 0x000fe20000000f00 */
[----:B------:R-:W-:Y:S01]  /*1390*/  ULDC.64 UR4, c[0x4][0x68] ;  /* 0x01001a0000047ab9 */ /* 0x000fe20000000a00 */
[----:B------:R-:W-:Y:S01]  /*13a0*/  ULDC.64 UR6, c[0x4][0x8] ;  /* 0x0100020000067ab9 */ /* 0x000fe20000000a00 */
[----:B--2---:R-:W-:Y:S01]  /*13b0*/  IMAD.U32 R4, RZ, RZ, UR4 ;  /* 0x00000004ff047e24 */ /* 0x004fe2000f8e00ff */
[----:B------:R0:W2:Y:S01]  /*13c0*/  LDC.64 R14, c[0x4][R0] ;  /* 0x01000000000e7b82 */ /* 0x0000a20000000a00 */
[----:B------:R-:W-:Y:S01]  /*13d0*/  IMAD.U32 R5, RZ, RZ, UR5 ;  /* 0x00000005ff057e24 */ /* 0x000fe2000f8e00ff */
[----:B------:R-:W-:Y:S01]  /*13e0*/  ULDC.64 UR4, c[0x4][0x70] ;  /* 0x01001c0000047ab9 */ /* 0x000fe20000000a00 */
[----:B------:R-:W-:Y:S02]  /*13f0*/  IMAD.U32 R10, RZ, RZ, UR6 ;  /* 0x00000006ff0a7e24 */ /* 0x000fe4000f8e00ff */
[----:B------:R-:W-:Y:S02]  /*1400*/  IMAD.U32 R6, RZ, RZ, UR4 ;  /* 0x00000004ff067e24 */ /* 0x000fe4000f8e00ff */
[----:B------:R-:W-:-:S02]  /*1410*/  IMAD.U32 R7, RZ, RZ, UR5 ;  /* 0x00000005ff077e24 */ /* 0x000fc4000f8e00ff */
[----:B------:R-:W-:Y:S02]  /*1420*/  IMAD.U32 R11, RZ, RZ, UR7 ;  /* 0x00000007ff0b7e24 */ /* 0x000fe4000f8e00ff */
[----:B------:R-:W-:Y:S02]  /*1430*/  IMAD.MOV.U32 R8, RZ, RZ, 0x1e1 ;  /* 0x000001e1ff087424 */ /* 0x000fe400078e00ff */
[----:B------:R-:W-:Y:S02]  /*1440*/  IMAD.MOV.U32 R12, RZ, RZ, 0x1 ;  /* 0x00000001ff0c7424 */ /* 0x000fe400078e00ff */
[----:B0-----:R-:W-:-:S07]  /*1450*/  IMAD.MOV.U32 R13, RZ, RZ, RZ ;  /* 0x000000ffff0d7224 */ /* 0x001fce00078e00ff */
[----:B------:R-:W-:-:S07]  /*1460*/  LEPC R20, `(.L_x_14) ;  /* 0x000000001014794e */ /* 0x000fce0000000000 */
[----:B-123-5:R-:W-:Y:S05]  /*1470*/  CALL.ABS.NOINC R14 ;  /* 0x000000000e007343 */ /* 0x02efea0003c00000 */
.L_x_14:
[----:B------:R-:W-:-:S06]  /*1480*/  ULOP3.LUT UR4, UR38, 0x1, URZ, 0xfc, !UPT ;  /* 0x0000000126047892 */ /* 0x000fcc000f8efc3f */
[----:B------:R-:W-:-:S05]  /*1490*/  IMAD.U32 R0, RZ, RZ, UR4 ;  /* 0x00000004ff007e24 */ /* 0x000fca000f8e00ff */
[----:B------:R-:W-:-:S13]  /*14a0*/  ISETP.NE.AND P0, PT, R0, 0x3, PT ;  /* 0x000000030000780c */ /* 0x000fda0003f05270 */
[----:B------:R-:W-:Y:S05]  /*14b0*/  @!P0 BRA `(.L_x_15) ;  /* 0x0000000000048947 */ /* 0x000fea0003800000 */
[----:B------:R-:W-:Y:S01]  /*14c0*/  BPT.TRAP 0x1 ;  /* 0x000000040000795c */ /* 0x000fe20000300000 */
.L_x_15:
[----:B-1----:R-:W-:Y:S01]  /*14d0*/  IMAD.U32 R3, RZ, RZ, UR37 ;  /* 0x00000025ff037e24 */ /* 0x002fe2000f8e00ff */
[----:B------:R-:W-:-:S04]  /*14e0*/  MOV R0, UR36 ;  /* 0x0000002400007c02 */ /* 0x000fc80008000f00 */
[----:B------:R-:W-:Y:S02]  /*14f0*/  LEA R3, R3, UR44, 0x3 ;  /* 0x0000002c03037c11 */ /* 0x000fe4000f8e18ff */
[----:B------:R-:W-:-:S04]  /*1500*/  SHF.L.U32 R0, R0, 0x1f, RZ ;  /* 0x0000001f00007819 */ /* 0x000fc800000006ff */
[----:B------:R0:W1:Y:S01]  /*1510*/  SYNCS.PHASECHK.TRANS64.TRYWAIT P1, [R3+URZ], R0 ;  /* 0x00000000030075a7 */ /* 0x000062000802017f */
[----:B------:R-:W-:Y:S05]  /*1520*/  @!P0 BRA `(.L_x_16) ;  /* 0x0000000000048947 */ /* 0x000fea0003800000 */
[----:B------:R-:W-:Y:S01]  /*1530*/  BPT.TRAP 0x1 ;  /* 0x000000040000795c */ /* 0x000fe20000300000 */
.L_x_16:
[----:B-1----:R-:W-:Y:S05]  /*1540*/  @P1 BRA `(.L_x_17) ;  /* 0x0000000000081947 */ /* 0x002fea0003800000 */
[----:B------:R-:W1:Y:S02]  /*1550*/  SYNCS.PHASECHK.TRANS64.TRYWAIT P1, [R3+URZ], R0 ;  /* 0x00000000030075a7 */ /* 0x000e64000802017f */
[----:B-1----:R-:W-:Y:S05]  /*1560*/  @!P1 BRA `(.L_x_18) ;  /* 0x0000013000689947 */ /* 0x002fea0003800000 */
.L_x_17:
[----:B------:R-:W-:-:S04]  /*1570*/  UISETP.LT.AND UP0, UPT, UR43, 0x1, UPT ;  /* 0x000000012b00788c */ /* 0x000fc8000bf01270 */
[----:B------:R-:W-:-:S06]  /*1580*/  USEL UR4, UR43, 0x1, UP0 ;  /* 0x000000012b047887 */ /* 0x000fcc0008000000 */
[----:B--2---:R-:W-:Y:S01]  /*1590*/  IMAD.U32 R5, RZ, RZ, UR4 ;  /* 0x00000004ff057e24 */ /* 0x004fe2000f8e00ff */
[----:B------:R-:W-:Y:S05]  /*15a0*/  WARPSYNC.ALL ;  /* 0x0000000000007948 */ /* 0x000fea0003800000 */
[----:B------:R-:W-:-:S04]  /*15b0*/  IADD3 R5, -R5, UR43, RZ ;  /* 0x0000002b05057c10 */ /* 0x000fc8000fffe1ff */
[----:B------:R-:W-:Y:S01]  /*15c0*/  ISETP.GE.AND P1, PT, R5, 0x1, PT ;  /* 0x000000010500780c */ /* 0x000fe20003f26270 */
[----:B------:R-:W-:Y:S01]  /*15d0*/  UIADD3 UR4, UR44, 0x27180, URZ ;  /* 0x000271802c047890 */ /* 0x000fe2000fffe03f */
[----:B------:R-:W-:Y:S01]  /*15e0*/  WARPGROUP.ARRIVE ;  /* 0x00000000000079c5 */ /* 0x000fe20000000000 */
[----:B------:R-:W-:Y:S02]  /*15f0*/  ULOP3.LUT UR24, UR45, 0x10000, URZ, 0xfc, !UPT ;  /* 0x000100002d187892 */ /* 0x000fe4000f8efc3f */
[----:B------:R-:W-:Y:S02]  /*1600*/  USHF.R.U32.HI UR4, URZ, 0x4, UR4 ;  /* 0x000000043f047899 */ /* 0x000fe40008011604 */
[----:B------:R-:W-:Y:S02]  /*1610*/  UIMAD UR16, UR37, 0x300, UR24 ;  /* 0x00000300251078a4 */ /* 0x000fe4000f8e0218 */
[----:B------:R-:W-:Y:S01]  /*1620*/  ULOP3.LUT UR4, UR4, 0x3fff, URZ, 0xc0, !UPT ;  /* 0x00003fff04047892 */ /* 0x000fe2000f8ec03f */
[----:B------:R-:W-:Y:S01]  /*1630*/  UMOV UR17, 0xc0000010 ;  /* 0xc000001000117882 */ /* 0x000fe20000000000 */
[----:B------:R-:W-:-:S02]  /*1640*/  UMOV UR19, 0xc0000010 ;  /* 0xc000001000137882 */ /* 0x000fc40000000000 */
[----:B------:R-:W-:Y:S01]  /*1650*/  ULOP3.LUT UR25, UR4, 0x10000, URZ, 0xfc, !UPT ;  /* 0x0001000004197892 */ /* 0x000fe2000f8efc3f */
[----:B------:R-:W-:Y:S01]  /*1660*/  UMOV UR12, UR16 ;  /* 0x00000010000c7c82 */ /* 0x000fe20008000000 */
[----:B------:R-:W-:Y:S02]  /*1670*/  UMOV UR13, UR17 ;  /* 0x00000011000d7c82 */ /* 0x000fe40008000000 */
[----:B------:R-:W-:Y:S01]  /*1680*/  UIMAD UR18, UR37, 0x140, UR25 ;  /* 0x00000140251278a4 */ /* 0x000fe2000f8e0219 */
[----:B------:R-:W-:Y:S01]  /*1690*/  UMOV UR15, 0xc0000010 ;  /* 0xc0000010000f7882 */ /* 0x000fe20000000000 */
[----:B------:R-:W-:Y:S02]  /*16a0*/  UMOV UR8, UR16 ;  /* 0x0000001000087c82 */ /* 0x000fe40008000000 */
[----:B------:R-:W-:Y:S02]  /*16b0*/  UIADD3 UR14, UR18, 0x40, URZ ;  /* 0x00000040120e7890 */ /* 0x000fe4000fffe03f */
[----:B------:R-:W-:Y:S01]  /*16c0*/  UIADD3 UR10, UR18, 0x80, URZ ;  /* 0x00000080120a7890 */ /* 0x000fe2000fffe03f */
[----:B------:R-:W-:-:S02]  /*16d0*/  UMOV UR9, UR17 ;  /* 0x0000001100097c82 */ /* 0x000fc40008000000 */
[----:B------:R-:W-:Y:S01]  /*16e0*/  HGMMA.64x32x16.F32 R24, gdesc[UR16], RZ, !UPT, gsb0 ;  /* 0x00600000101879f0 */ /* 0x000fe2000c0008ff */
[----:B------:R-:W-:Y:S01]  /*16f0*/  UMOV UR11, 0xc0000010 ;  /* 0xc0000010000b7882 */ /* 0x000fe20000000000 */
[----:B------:R-:W-:Y:S01]  /*1700*/  UIADD3 UR6, UR18, 0xc0, URZ ;  /* 0x000000c012067890 */ /* 0x000fe2000fffe03f */
[----:B------:R-:W-:Y:S01]  /*1710*/  UMOV UR4, UR16 ;  /* 0x0000001000047c82 */ /* 0x000fe20008000000 */
[----:B------:R-:W-:Y:S01]  /*1720*/  UMOV UR5, UR17 ;  /* 0x0000001100057c82 */ /* 0x000fe20008000000 */
[----:B------:R-:W-:Y:S01]  /*1730*/  UMOV UR7, 0xc0000010 ;  /* 0xc000001000077882 */ /* 0x000fe20000000000 */
[----:B------:R-:W-:Y:S01]  /*1740*/  UIADD3 UR22, UR18, 0x100, URZ ;  /* 0x0000010012167890 */ /* 0x000fe2000fffe03f */
[----:B------:R-:W-:Y:S01]  /*1750*/  UMOV UR20, UR16 ;  /* 0x0000001000147c82 */ /* 0x000fe20008000000 */
[----:B------:R-:W-:Y:S01]  /*1760*/  UMOV UR21, UR17 ;  /* 0x0000001100157c82 */ /* 0x000fe20008000000 */
[----:B------:R-:W-:Y:S01]  /*1770*/  UMOV UR23, 0xc0000010 ;  /* 0xc000001000177882 */ /* 0x000fe20000000000 */
[----:B------:R-:W-:-:S02]  /*1780*/  WARPGROUP.DEPBAR.LE gsb0, 0x0 ;  /* 0x00008000000079c5 */ /* 0x000fc40000010000 */
[----:B------:R-:W-:Y:S01]  /*1790*/  WARPGROUP.ARRIVE ;  /* 0x00000000000079c5 */ /* 0x000fe20000000000 */
[----:B------:R-:W-:Y:S04]  /*17a0*/  STL.64 [R1+0x40], R24 ;  /* 0x0000401801007387 */ /* 0x000fe80000100a00 */
[----:B------:R-:W-:Y:S01]  /*17b0*/  STL.64 [R1+0x48], R26 ;  /* 0x0000481a01007387 */ /* 0x000fe20000100a00 */
[----:B------:R-:W-:Y:S03]  /*17c0*/  HGMMA.64x32x16.F32 R200, gdesc[UR12], RZ, !UPT, gsb0 ;  /* 0x006000000cc879f0 */ /* 0x000fe6000c0008ff */
[----:B------:R-:W-:Y:S04]  /*17d0*/  STL.64 [R1+0x50], R28 ;  /* 0x0000501c01007387 */ /* 0x000fe80000100a00 */
[----:B------:R-:W-:Y:S04]  /*17e0*/  STL.64 [R1+0x58], R30 ;  /* 0x0000581e01007387 */ /* 0x000fe80000100a00 */
[----:B------:R-:W-:Y:S04]  /*17f0*/  STL.64 [R1+0x60], R32 ;  /* 0x0000602001007387 */ /* 0x000fe80000100a00 */
[----:B------:R-:W-:Y:S04]  /*1800*/  STL.64 [R1+0x68], R34 ;  /* 0x0000682201007387 */ /* 0x000fe80000100a00 */
[----:B------:R-:W-:Y:S04]  /*1810*/  STL.64 [R1+0x70], R36 ;  /* 0x0000702401007387 */ /* 0x000fe80000100a00 */
[----:B------:R2:W-:Y:S01]  /*1820*/  STL.64 [R1+0x78], R38 ;  /* 0x0000782601007387 */ /* 0x0005e20000100a00 */
[----:B------:R-:W-:-:S02]  /*1830*/  WARPGROUP.DEPBAR.LE gsb0, 0x0 ;  /* 0x00008000000079c5 */ /* 0x000fc40000010000 */
[----:B------:R-:W-:-:S06]  /*1840*/  WARPGROUP.ARRIVE ;  /* 0x00000000000079c5 */ /* 0x000fcc0000000000 */
[----:B------:R-:W-:Y:S01]  /*1850*/  HGMMA.64x32x16.F32 R152, gdesc[UR8], RZ, !UPT, gsb0 ;  /* 0x00600000089879f0 */ /* 0x000fe2000c0008ff */
[----:B------:R-:W-:Y:S02]  /*1860*/  UIADD3 UR8, UR16, 0x100, URZ ;  /* 0x0000010010087890 */ /* 0x000fe4000fffe03f */
[----:B------:R-:W-:Y:S02]  /*1870*/  WARPGROUP.DEPBAR.LE gsb0, 0x0 ;  /* 0x00008000000079c5 */ /* 0x000fe40000010000 */
[----:B------:R-:W-:-:S06]  /*1880*/  WARPGROUP.ARRIVE ;  /* 0x00000000000079c5 */ /* 0x000fcc0000000000 */
[----:B------:R-:W-:Y:S03]  /*1890*/  HGMMA.64x32x16.F32 R104, gdesc[UR4], RZ, !UPT, gsb0 ;  /* 0x00600000046879f0 */ /* 0x000fe6000c0008ff */
[----:B------:R-:W-:Y:S02]  /*18a0*/  WARPGROUP.DEPBAR.LE gsb0, 0x0 ;  /* 0x00008000000079c5 */ /* 0x000fe40000010000 */
[----:B------:R-:W-:-:S06]  /*18b0*/  WARPGROUP.ARRIVE ;  /* 0x00000000000079c5 */ /* 0x000fcc0000000000 */
[----:B------:R-:W-:Y:S01]  /*18c0*/  HGMMA.64x32x16.F32 R56, gdesc[UR20], RZ, !UPT, gsb0 ;  /* 0x00600000143879f0 */ /* 0x000fe2000c0008ff */
[----:B------:R-:W-:Y:S01]  /*18d0*/  UMOV UR20, UR8 ;  /* 0x0000000800147c82 */ /* 0x000fe20008000000 */
[----:B------:R-:W-:Y:S01]  /*18e0*/  UMOV UR21, 0xc0000010 ;  /* 0xc000001000157882 */ /* 0x000fe20000000000 */
[----:B------:R-:W-:Y:S01]  /*18f0*/  UMOV UR4, UR20 ;  /* 0x0000001400047c82 */ /* 0x000fe20008000000 */
[----:B------:R-:W-:Y:S01]  /*1900*/  UMOV UR5, UR21 ;  /* 0x0000001500057c82 */ /* 0x000fe20008000000 */
[----:B------:R-:W-:Y:S01]  /*1910*/  UMOV UR8, UR20 ;  /* 0x0000001400087c82 */ /* 0x000fe20008000000 */
[----:B------:R-:W-:Y:S01]  /*1920*/  UMOV UR9, UR21 ;  /* 0x0000001500097c82 */ /* 0x000fe20008000000 */
[----:B------:R-:W-:Y:S01]  /*1930*/  UMOV UR12, UR20 ;  /* 0x00000014000c7c82 */ /* 0x000fe20008000000 */
[----:B------:R-:W-:Y:S01]  /*1940*/  UMOV UR13, UR21 ;  /* 0x00000015000d7c82 */ /* 0x000fe20008000000 */
[----:B------:R-:W-:Y:S01]  /*1950*/  UMOV UR17, UR21 ;  /* 0x0000001500117c82 */ /* 0x000fe20008000000 */
[----:B------:R-:W-:-:S02]  /*1960*/  WARPGROUP.DEPBAR.LE gsb0, 0x0 ;  /* 0x00008000000079c5 */ /* 0x000fc40000010000 */
[----:B------:R-:W-:-:S06]  /*1970*/  WARPGROUP.ARRIVE ;  /* 0x00000000000079c5 */ /* 0x000fcc0000000000 */
[----:B------:R-:W-:Y:S03]  /*1980*/  HGMMA.64x32x16.F32 R40, gdesc[UR20], RZ, !UPT, gsb0 ;  /* 0x00600000142879f0 */ /* 0x000fe6000c0008ff */
[----:B------:R-:W-:Y:S02]  /*1990*/  WARPGROUP.DEPBAR.LE gsb0, 0x0 ;  /* 0x00008000000079c5 */ /* 0x000fe40000010000 */
[----:B------:R-:W-:-:S06]  /*19a0*/  WARPGROUP.ARRIVE ;  /* 0x00000000000079c5 */ /* 0x000fcc0000000000 */
[----:B------:R-:W-:Y:S01]  /*19b0*/  HGMMA.64x32x16.F32 R88, gdesc[UR4], RZ, !UPT, gsb0 ;  /* 0x00600000045879f0 */ /* 0x000fe2000c0008ff */
[----:B------:R-:W-:-:S03]  /*19c0*/  UIADD3 UR4, UR16, 0x200, URZ ;  /* 0x0000020010047890 */ /* 0x000fc6000fffe03f */
[----:B------:R-:W-:Y:S01]  /*19d0*/  UMOV UR16, UR20 ;  /* 0x0000001400107c82 */ /* 0x000fe20008000000 */
[----:B------:R-:W-:Y:S02]  /*19e0*/  WARPGROUP.DEPBAR.LE gsb0, 0x0 ;  /* 0x00008000000079c5 */ /* 0x000fe40000010000 */
[----:B------:R-:W-:-:S06]  /*19f0*/  WARPGROUP.ARRIVE ;  /* 0x00000000000079c5 */ /* 0x000fcc0000000000 */
[----:B------:R-:W-:Y:S03]  /*1a00*/  HGMMA.64x32x16.F32 R136, gdesc[UR8], RZ, !UPT, gsb0 ;  /* 0x00600000088879f0 */ /* 0x000fe6000c0008ff */
[----:B------:R-:W-:Y:S02]  /*1a10*/  WARPGROUP.DEPBAR.LE gsb0, 0x0 ;  /* 0x00008000000079c5 */ /* 0x000fe40000010000 */
[----:B------:R-:W-:-:S06]  /*1a20*/  WARPGROUP.ARRIVE ;  /* 0x00000000000079c5 */ /* 0x000fcc0000000000 */
[----:B------:R-:W-:Y:S03]  /*1a30*/  HGMMA.64x32x16.F32 R184, gdesc[UR12], RZ, !UPT, gsb0 ;  /* 0x006000000cb879f0 */ /* 0x000fe6000c0008ff */
[----:B------:R-:W-:Y:S02]  /*1a40*/  WARPGROUP.DEPBAR.LE gsb0, 0x0 ;  /* 0x00008000000079c5 */ /* 0x000fe40000010000 */
[----:B--2---:R-:W-:-:S06]  /*1a50*/  WARPGROUP.ARRIVE ;  /* 0x00000000000079c5 */ /* 0x004fcc0000000000 */
        /* <DEDUP_REMOVED lines=12> */
[----:B------:R-:W-:Y:S01]  /*1b20*/  WARPGROUP.ARRIVE ;  /* 0x00000000000079c5 */ /* 0x000fe20000000000 */
[----:B------:R-:W-:Y:S04]  /*1b30*/  STL.64 [R1], R24 ;  /* 0x0000001801007387 */ /* 0x000fe80000100a00 */
        /* <DEDUP_REMOVED lines=10> */
[----:B------:R-:W-:Y:S03]  /*1be0*/  HGMMA.64x32x16.F32 R168, gdesc[UR12], RZ, !UPT, gsb0 ;  /* 0x006000000ca879f0 */ /* 0x000fe6000c0008ff */
        /* <DEDUP_REMOVED lines=8> */
[----:B------:R-:W-:Y:S03]  /*1c70*/  HGMMA.64x32x16.F32 R24, gdesc[UR20], RZ, !UPT, gsb0 ;  /* 0x00600000141879f0 */ /* 0x000fe6000c0008ff */
[----:B------:R-:W-:Y:S02]  /*1c80*/  WARPGROUP.DEPBAR.LE gsb0, 0x0 ;  /* 0x00008000000079c5 */ /* 0x000fe40000010000 */
[----:B------:R-:W-:Y:S05]  /*1c90*/  @!P1 BRA `(.L_x_19) ;  /* 0x0000000800b89947 */ /* 0x000fea0003800000 */
[----:B------:R-:W-:Y:S01]  /*1ca0*/  UIADD3 UR27, UR37, 0x1, URZ ;  /* 0x00000001251b7890 */ /* 0x000fe2000fffe03f */
[----:B01----:R-:W-:Y:S01]  /*1cb0*/  IMAD.MOV.U32 R0, RZ, RZ, R5 ;  /* 0x000000ffff007224 */ /* 0x003fe200078e0005 */
[----:B------:R-:W-:Y:S02]  /*1cc0*/  UMOV UR26, UR37 ;  /* 0x00000025001a7c82 */ /* 0x000fe40008000000 */
[----:B------:R-:W-:-:S04]  /*1cd0*/  UISETP.NE.AND UP0, UPT, UR27, 0xd, UPT ;  /* 0x0000000d1b00788c */ /* 0x000fc8000bf05270 */
[----:B------:R-:W-:Y:S02]  /*1ce0*/  USEL UR4, URZ, 0x1, UP0 ;  /* 0x000000013f047887 */ /* 0x000fe40008000000 */
[----:B------:R-:W-:Y:S02]  /*1cf0*/  USEL UR27, UR27, URZ, UP0 ;  /* 0x0000003f1b1b7287 */ /* 0x000fe40008000000 */
[----:B------:R-:W-:-:S06]  /*1d00*/  ULOP3.LUT UR4, UR36, UR4, URZ, 0x3c, !UPT ;  /* 0x0000000424047292 */ /* 0x000fcc000f8e3c3f */
[----:B------:R-:W-:-:S07]  /*1d10*/  IMAD.U32 R3, RZ, RZ, UR4 ;  /* 0x00000004ff037e24 */ /* 0x000fce000f8e00ff */
.L_x_26:
[----:B------:R-:W-:Y:S05]  /*1d20*/  @!P0 BRA `(.L_x_20) ;  /* 0x0000000000048947 */ /* 0x000fea0003800000 */
[----:B------:R-:W-:Y:S01]  /*1d30*/  BPT.TRAP 0x1 ;  /* 0x000000040000795c */ /* 0x000fe20000300000 */
.L_x_20:
[----:B------:R-:W-:Y:S01]  /*1d40*/  ULEA UR4, UR27, UR44, 0x3 ;  /* 0x0000002c1b047291 */ /* 0x000fe2000f8e183f */
[----:B------:R-:W-:-:S08]  /*1d50*/  SHF.L.U32 R4, R3, 0x1f, RZ ;  /* 0x0000001f03047819 */ /* 0x000fd000000006ff */
[----:B------:R0:W1:Y:S01]  /*1d60*/  SYNCS.PHASECHK.TRANS64.TRYWAIT P1, [UR4], R4 ;  /* 0x00000004ff0075a7 */ /* 0x0000620008020144 */
[----:B------:R-:W-:Y:S05]  /*1d70*/  @!P0 BRA `(.L_x_21) ;  /* 0x0000000000048947 */ /* 0x000fea0003800000 */
[----:B------:R-:W-:Y:S01]  /*1d80*/  BPT.TRAP 0x1 ;  /* 0x000000040000795c */ /* 0x000fe20000300000 */
.L_x_21:
[----:B-1----:R-:W-:Y:S05]  /*1d90*/  @P1 BRA `(.L_x_22) ;  /* 0x0000000000081947 */ /* 0x002fea0003800000 */
[----:B------:R-:W1:Y:S02]  /*1da0*/  SYNCS.PHASECHK.TRANS64.TRYWAIT P1, [UR4], R4 ;  /* 0x00000004ff0075a7 */ /* 0x000e640008020144 */
[----:B-1----:R-:W-:Y:S05]  /*1db0*/  @!P1 BRA `(.L_x_23) ;  /* 0x0000012800689947 */ /* 0x002fea0003800000 */
.L_x_22:
[----:B------:R-:W-:Y:S04]  /*1dc0*/  STL.64 [R1+0xe0], R38 ;  /* 0x0000e02601007387 */ /* 0x000fe80000100a00 */
[----:B------:R-:W-:Y:S04]  /*1dd0*/  STL.64 [R1+0xd8], R36 ;  /* 0x0000d82401007387 */ /* 0x000fe80000100a00 */
[----:B------:R-:W-:Y:S04]  /*1de0*/  STL.64 [R1+0xd0], R34 ;  /* 0x0000d02201007387 */ /* 0x000fe80000100a00 */
[----:B------:R-:W-:Y:S04]  /*1df0*/  STL.64 [R1+0xc8], R32 ;  /* 0x0000c82001007387 */ /* 0x000fe80000100a00 */
[----:B------:R-:W-:Y:S04]  /*1e00*/  STL.64 [R1+0xc0], R30 ;  /* 0x0000c01e01007387 */ /* 0x000fe80000100a00 */
[----:B------:R-:W-:Y:S04]  /*1e10*/  STL.64 [R1+0xb8], R28 ;  /* 0x0000b81c01007387 */ /* 0x000fe80000100a00 */
[----:B------:R-:W-:Y:S04]  /*1e20*/  STL.64 [R1+0xb0], R26 ;  /* 0x0000b01a01007387 */ /* 0x000fe80000100a00 */
[----:B------:R2:W-:Y:S04]  /*1e30*/  STL.64 [R1+0xa8], R24 ;  /* 0x0000a81801007387 */ /* 0x0005e80000100a00 */
[----:B--2---:R-:W2:Y:S04]  /*1e40*/  LDL.LU.64 R24, [R1+0x40] ;  /* 0x0000400001187983 */ /* 0x004ea80000300a00 */
[----:B------:R-:W2:Y:S04]  /*1e50*/  LDL.LU.64 R26, [R1+0x48] ;  /* 0x00004800011a7983 */ /* 0x000ea80000300a00 */
[----:B------:R-:W2:Y:S04]  /*1e60*/  LDL.LU.64 R28, [R1+0x50] ;  /* 0x00005000011c7983 */ /* 0x000ea80000300a00 */
[----:B------:R-:W2:Y:S04]  /*1e70*/  LDL.LU.64 R30, [R1+0x58] ;  /* 0x00005800011e7983 */ /* 0x000ea80000300a00 */
[----:B------:R-:W2:Y:S04]  /*1e80*/  LDL.LU.64 R32, [R1+0x60] ;  /* 0x0000600001207983 */ /* 0x000ea80000300a00 */
[----:B------:R-:W2:Y:S04]  /*1e90*/  LDL.LU.64 R34, [R1+0x68] ;  /* 0x0000680001227983 */ /* 0x000ea80000300a00 */
[----:B------:R-:W2:Y:S04]  /*1ea0*/  LDL.LU.64 R36, [R1+0x70] ;  /* 0x0000700001247983 */ /* 0x000ea80000300a00 */
[----:B------:R-:W2:Y:S01]  /*1eb0*/  LDL.LU.64 R38, [R1+0x78] ;  /* 0x0000780001267983 */ /* 0x000ea20000300a00 */
[----:B------:R-:W-:-:S02]  /*1ec0*/  UIMAD UR16, UR27, 0x300, UR24 ;  /* 0x000003001b1078a4 */ /* 0x000fc4000f8e0218 */
[----:B------:R-:W-:Y:S01]  /*1ed0*/  UIMAD UR18, UR27, 0x140, UR25 ;  /* 0x000001401b1278a4 */ /* 0x000fe2000f8e0219 */
[----:B------:R-:W-:Y:S01]  /*1ee0*/  UMOV UR17, 0xc0000010 ;  /* 0xc000001000117882 */ /* 0x000fe20000000000 */
[----:B------:R-:W-:Y:S02]  /*1ef0*/  UMOV UR19, 0xc0000010 ;  /* 0xc000001000137882 */ /* 0x000fe40000000000 */
        /* <DEDUP_REMOVED lines=16> */
[----:B--2---:R-:W-:-:S06]  /*2000*/  WARPGROUP.ARRIVE ;  /* 0x00000000000079c5 */ /* 0x004fcc0000000000 */
[----:B------:R-:W-:Y:S03]  /*2010*/  HGMMA.64x32x16.F32 R24, gdesc[UR16], R24, gsb0 ;  /* 0x00600000101879f0 */ /* 0x000fe60008000818 */
[----:B------:R-:W-:Y:S02]  /*2020*/  WARPGROUP.DEPBAR.LE gsb0, 0x0 ;  /* 0x00008000000079c5 */ /* 0x000fe40000010000 */
[----:B------:R-:W-:Y:S01]  /*2030*/  WARPGROUP.ARRIVE ;  /* 0x00000000000079c5 */ /* 0x000fe20000000000 */
[----:B------:R2:W-:Y:S04]  /*2040*/  STL.64 [R1+0x40], R24 ;  /* 0x0000401801007387 */ /* 0x0005e80000100a00 */
[----:B------:R4:W-:Y:S01]  /*2050*/  STL.64 [R1+0x48], R26 ;  /* 0x0000481a01007387 */ /* 0x0009e20000100a00 */
[----:B------:R-:W-:Y:S03]  /*2060*/  HGMMA.64x32x16.F32 R200, gdesc[UR12], R200, gsb0 ;  /* 0x006000000cc879f0 */ /* 0x000fe600080008c8 */
[----:B------:R0:W-:Y:S04]  /*2070*/  STL.64 [R1+0x50], R28 ;  /* 0x0000501c01007387 */ /* 0x0001e80000100a00 */
[----:B------:R1:W-:Y:S04]  /*2080*/  STL.64 [R1+0x58], R30 ;  /* 0x0000581e01007387 */ /* 0x0003e80000100a00 */
[----:B------:R3:W-:Y:S04]  /*2090*/  STL.64 [R1+0x60], R32 ;  /* 0x0000602001007387 */ /* 0x0007e80000100a00 */
[----:B------:R3:W-:Y:S04]  /*20a0*/  STL.64 [R1+0x68], R34 ;  /* 0x0000682201007387 */ /* 0x0007e80000100a00 */
[----:B------:R3:W-:Y:S04]  /*20b0*/  STL.64 [R1+0x70], R36 ;  /* 0x0000702401007387 */ /* 0x0007e80000100a00 */
[----:B------:R3:W-:Y:S04]  /*20c0*/  STL.64 [R1+0x78], R38 ;  /* 0x0000782601007387 */ /* 0x0007e80000100a00 */
[----:B--2---:R-:W2:Y:S04]  /*20d0*/  LDL.LU.64 R24, [R1] ;  /* 0x0000000001187983 */ /* 0x004ea80000300a00 */
[----:B----4-:R-:W2:Y:S04]  /*20e0*/  LDL.LU.64 R26, [R1+0x8] ;  /* 0x00000800011a7983 */ /* 0x010ea80000300a00 */
[----:B0-----:R-:W2:Y:S04]  /*20f0*/  LDL.LU.64 R28, [R1+0x10] ;  /* 0x00001000011c7983 */ /* 0x001ea80000300a00 */
[----:B-1----:R-:W2:Y:S04]  /*2100*/  LDL.LU.64 R30, [R1+0x18] ;  /* 0x00001800011e7983 */ /* 0x002ea80000300a00 */
[----:B---3--:R-:W2:Y:S04]  /*2110*/  LDL.LU.64 R32, [R1+0x20] ;  /* 0x0000200001207983 */ /* 0x008ea80000300a00 */
[----:B------:R-:W2:Y:S04]  /*2120*/  LDL.LU.64 R34, [R1+0x28] ;  /* 0x0000280001227983 */ /* 0x000ea80000300a00 */
[----:B------:R-:W2:Y:S04]  /*2130*/  LDL.LU.64 R36, [R1+0x30] ;  /* 0x0000300001247983 */ /* 0x000ea80000300a00 */
[----:B------:R-:W2:Y:S01]  /*2140*/  LDL.LU.64 R38, [R1+0x38] ;  /* 0x0000380001267983 */ /* 0x000ea20000300a00 */
[----:B------:R-:W-:-:S02]  /*2150*/  WARPGROUP.DEPBAR.LE gsb0, 0x0 ;  /* 0x00008000000079c5 */ /* 0x000fc40000010000 */
[----:B------:R-:W-:-:S06]  /*2160*/  WARPGROUP.ARRIVE ;  /* 0x00000000000079c5 */ /* 0x000fcc0000000000 */
[----:B------:R-:W-:Y:S01]  /*2170*/  HGMMA.64x32x16.F32 R152, gdesc[UR8], R152, gsb0 ;  /* 0x00600000089879f0 */ /* 0x000fe20008000898 */
[----:B------:R-:W-:Y:S02]  /*2180*/  UIADD3 UR8, UR16, 0x100, URZ ;  /* 0x0000010010087890 */ /* 0x000fe4000fffe03f */
[----:B------:R-:W-:Y:S02]  /*2190*/  WARPGROUP.DEPBAR.LE gsb0, 0x0 ;  /* 0x00008000000079c5 */ /* 0x000fe40000010000 */
[----:B------:R-:W-:-:S06]  /*21a0*/  WARPGROUP.ARRIVE ;  /* 0x00000000000079c5 */ /* 0x000fcc0000000000 */
[----:B------:R-:W-:Y:S03]  /*21b0*/  HGMMA.64x32x16.F32 R104, gdesc[UR4], R104, gsb0 ;  /* 0x00600000046879f0 */ /* 0x000fe60008000868 */
[----:B------:R-:W-:Y:S02]  /*21c0*/  WARPGROUP.DEPBAR.LE gsb0, 0x0 ;  /* 0x00008000000079c5 */ /* 0x000fe40000010000 */
[----:B------:R-:W-:-:S06]  /*21d0*/  WARPGROUP.ARRIVE ;  /* 0x00000000000079c5 */ /* 0x000fcc0000000000 */
[----:B------:R-:W-:Y:S01]  /*21e0*/  HGMMA.64x32x16.F32 R56, gdesc[UR20], R56, gsb0 ;  /* 0x00600000143879f0 */ /* 0x000fe20008000838 */
        /* <DEDUP_REMOVED lines=11> */
[----:B------:R-:W-:Y:S03]  /*22a0*/  HGMMA.64x32x16.F32 R40, gdesc[UR20], R40, gsb0 ;  /* 0x00600000142879f0 */ /* 0x000fe60008000828 */
[----:B------:R-:W-:Y:S02]  /*22b0*/  WARPGROUP.DEPBAR.LE gsb0, 0x0 ;  /* 0x00008000000079c5 */ /* 0x000fe40000010000 */
[----:B------:R-:W-:-:S06]  /*22c0*/  WARPGROUP.ARRIVE ;  /* 0x00000000000079c5 */ /* 0x000fcc0000000000 */
[----:B------:R-:W-:Y:S01]  /*22d0*/  HGMMA.64x32x16.F32 R88, gdesc[UR4], R88, gsb0 ;  /* 0x00600000045879f0 */ /* 0x000fe20008000858 */
[----:B------:R-:W-:-:S03]  /*22e0*/  UIADD3 UR4, UR16, 0x200, URZ ;  /* 0x0000020010047890 */ /* 0x000fc6000fffe03f */
[----:B------:R-:W-:Y:S01]  /*22f0*/  UMOV UR16, UR20 ;  /* 0x0000001400107c82 */ /* 0x000fe20008000000 */
[----:B------:R-:W-:Y:S02]  /*2300*/  WARPGROUP.DEPBAR.LE gsb0, 0x0 ;  /* 0x00008000000079c5 */ /* 0x000fe40000010000 */
[----:B------:R-:W-:-:S06]  /*2310*/  WARPGROUP.ARRIVE ;  /* 0x00000000000079c5 */ /* 0x000fcc0000000000 */
[----:B------:R-:W-:Y:S03]  /*2320*/  HGMMA.64x32x16.F32 R136, gdesc[UR8], R136, gsb0 ;  /* 0x00600000088879f0 */ /* 0x000fe60008000888 */
[----:B------:R-:W-:Y:S02]  /*2330*/  WARPGROUP.DEPBAR.LE gsb0, 0x0 ;  /* 0x00008000000079c5 */ /* 0x000fe40000010000 */
[----:B------:R-:W-:-:S06]  /*2340*/  WARPGROUP.ARRIVE ;  /* 0x00000000000079c5 */ /* 0x000fcc0000000000 */
[----:B------:R-:W-:Y:S03]  /*2350*/  HGMMA.64x32x16.F32 R184, gdesc[UR12], R184, gsb0 ;  /* 0x006000000cb879f0 */ /* 0x000fe600080008b8 */
[----:B------:R-:W-:Y:S02]  /*2360*/  WARPGROUP.DEPBAR.LE gsb0, 0x0 ;  /* 0x00008000000079c5 */ /* 0x000fe40000010000 */
[----:B--2---:R-:W-:-:S06]  /*2370*/  WARPGROUP.ARRIVE ;  /* 0x00000000000079c5 */ /* 0x004fcc0000000000 */
[----:B------:R-:W-:Y:S01]  /*2380*/  HGMMA.64x32x16.F32 R24, gdesc[UR16], R24, gsb0 ;  /* 0x00600000101879f0 */ /* 0x000fe20008000818 */
[----:B------:R-:W-:Y:S01]  /*2390*/  UMOV UR16, UR4 ;  /* 0x0000000400107c82 */ /* 0x000fe20008000000 */
[----:B------:R-:W-:Y:S01]  /*23a0*/  UMOV UR17, 0xc0000010 ;  /* 0xc000001000117882 */ /* 0x000fe20000000000 */
[----:B------:R-:W-:Y:S02]  /*23b0*/  WARPGROUP.DEPBAR.LE gsb0, 0x0 ;  /* 0x00008000000079c5 */ /* 0x000fe40000010000 */
[----:B------:R-:W-:Y:S04]  /*23c0*/  STL.64 [R1], R24 ;  /* 0x0000001801007387 */ /* 0x000fe80000100a00 */
[----:B------:R-:W-:Y:S04]  /*23d0*/  STL.64 [R1+0x8], R26 ;  /* 0x0000081a01007387 */ /* 0x000fe80000100a00 */
[----:B------:R-:W-:Y:S04]  /*23e0*/  STL.64 [R1+0x10], R28 ;  /* 0x0000101c01007387 */ /* 0x000fe80000100a00 */
[----:B------:R-:W-:Y:S04]  /*23f0*/  STL.64 [R1+0x18], R30 ;  /* 0x0000181e01007387 */ /* 0x000fe80000100a00 */
[----:B------:R-:W-:Y:S04]  /*2400*/  STL.64 [R1+0x20], R32 ;  /* 0x0000202001007387 */ /* 0x000fe80000100a00 */
[----:B------:R-:W-:Y:S04]  /*2410*/  STL.64 [R1+0x28], R34 ;  /* 0x0000282201007387 */ /* 0x000fe80000100a00 */
[----:B------:R-:W-:Y:S04]  /*2420*/  STL.64 [R1+0x30], R36 ;  /* 0x0000302401007387 */ /* 0x000fe80000100a00 */
[----:B------:R0:W-:Y:S04]  /*2430*/  STL.64 [R1+0x38], R38 ;  /* 0x0000382601007387 */ /* 0x0001e80000100a00 */
[----:B0-----:R-:W2:Y:S04]  /*2440*/  LDL.LU.64 R38, [R1+0xe0] ;  /* 0x0000e00001267983 */ /* 0x001ea80000300a00 */
[----:B------:R-:W2:Y:S04]  /*2450*/  LDL.LU.64 R36, [R1+0xd8] ;  /* 0x0000d80001247983 */ /* 0x000ea80000300a00 */
[----:B------:R-:W2:Y:S04]  /*2460*/  LDL.LU.64 R34, [R1+0xd0] ;  /* 0x0000d00001227983 */ /* 0x000ea80000300a00 */
[----:B------:R-:W2:Y:S04]  /*2470*/  LDL.LU.64 R32, [R1+0xc8] ;  /* 0x0000c80001207983 */ /* 0x000ea80000300a00 */
[----:B------:R-:W2:Y:S04]  /*2480*/  LDL.LU.64 R30, [R1+0xc0] ;  /* 0x0000c000011e7983 */ /* 0x000ea80000300a00 */
[----:B------:R-:W2:Y:S04]  /*2490*/  LDL.LU.64 R28, [R1+0xb8] ;  /* 0x0000b800011c7983 */ /* 0x000ea80000300a00 */
[----:B------:R-:W2:Y:S04]  /*24a0*/  LDL.LU.64 R26, [R1+0xb0] ;  /* 0x0000b000011a7983 */ /* 0x000ea80000300a00 */
[----:B------:R-:W2:Y:S01]  /*24b0*/  LDL.LU.64 R24, [R1+0xa8] ;  /* 0x0000a80001187983 */ /* 0x000ea20000300a00 */
[----:B------:R-:W-:Y:S01]  /*24c0*/  WARPGROUP.ARRIVE ;  /* 0x00000000000079c5 */ /* 0x000fe20000000000 */
[----:B------:R-:W-:Y:S01]  /*24d0*/  UMOV UR12, UR16 ;  /* 0x00000010000c7c82 */ /* 0x000fe20008000000 */
[----:B------:R-:W-:Y:S01]  /*24e0*/  UMOV UR13, UR17 ;  /* 0x00000011000d7c82 */ /* 0x000fe20008000000 */
[----:B------:R-:W-:Y:S01]  /*24f0*/  UMOV UR8, UR16 ;  /* 0x0000001000087c82 */ /* 0x000fe20008000000 */
[----:B------:R-:W-:Y:S01]  /*2500*/  UMOV UR9, UR17 ;  /* 0x0000001100097c82 */ /* 0x000fe20008000000 */
[----:B------:R-:W-:Y:S01]  /*2510*/  UMOV UR4, UR16 ;  /* 0x0000001000047c82 */ /* 0x000fe20008000000 */
[----:B------:R-:W-:Y:S01]  /*2520*/  HGMMA.64x32x16.F32 R216, gdesc[UR16], R216, gsb0 ;  /* 0x0060000010d879f0 */ /* 0x000fe200080008d8 */
        /* <DEDUP_REMOVED lines=14> */
[----:B------:R-:W-:Y:S03]  /*2610*/  HGMMA.64x32x16.F32 R24, gdesc[UR16], R24, gsb0 ;  /* 0x00600000101879f0 */ /* 0x000fe60008000818 */
[----:B------:R-:W-:Y:S02]  /*2620*/  WARPGROUP.DEPBAR.LE gsb0, 0x0 ;  /* 0x00008000000079c5 */ /* 0x000fe40000010000 */
[----:B------:R-:W-:Y:S05]  /*2630*/  @!P0 BRA `(.L_x_24) ;  /* 0x0000000000048947 */ /* 0x000fea0003800000 */
[----:B------:R-:W-:Y:S01]  /*2640*/  BPT.TRAP 0x1 ;  /* 0x000000040000795c */ /* 0x000fe20000300000 */
.L_x_24:
[----:B------:R-:W-:Y:S02]  /*2650*/  UISETP.GT.U32.AND UP0, UPT, UR38, 0x1, UPT ;  /* 0x000000012600788c */ /* 0x000fe4000bf04070 */
[----:B------:R-:W-:-:S04]  /*2660*/  ULEA UR4, UR26, UR44, 0x3 ;  /* 0x0000002c1a047291 */ /* 0x000fc8000f8e183f */
[----:B------:R-:W-:Y:S01]  /*2670*/  UIADD3 UR4, UR4, 0x68, URZ ;  /* 0x0000006804047890 */ /* 0x000fe2000fffe03f */
[----:B------:R-:W-:-:S03]  /*2680*/  PLOP3.LUT P1, PT, PT, PT, UP0, 0x80, 0x0 ;  /* 0x000000000000781c */ /* 0x000fc60003f2f008 */
[----:B------:R-:W-:-:S09]  /*2690*/  UPRMT UR4, URZ, 0x654, UR4 ;  /* 0x000006543f047896 */ /* 0x000fd20008000004 */
[----:B------:R-:W-:Y:S01]  /*26a0*/  SYNCS.ARRIVE.TRANS64.RED.A1T0 RZ, [UR4], RZ ;  /* 0x000000ffffff79a7 */ /* 0x000fe20008100404 */
[----:B------:R-:W-:Y:S05]  /*26b0*/  @P1 BRA `(.L_x_25) ;  /* 0x0000000000041947 */ /* 0x000fea0003800000 */
[----:B------:R-:W-:Y:S01]  /*26c0*/  BPT.TRAP 0x1 ;  /* 0x000000040000795c */ /* 0x000fe20000300000 */
.L_x_25:
[----:B------:R-:W-:Y:S01]  /*26d0*/  UIADD3 UR27, UR27, 0x1, URZ ;  /* 0x000000011b1b7890 */ /* 0x000fe2000fffe03f */
[C---:B------:R-:W-:Y:S01]  /*26e0*/  ISETP.GT.AND P1, PT, R0.reuse, 0x1, PT ;  /* 0x000000010000780c */ /* 0x040fe20003f24270 */
[----:B------:R-:W-:Y:S01]  /*26f0*/  UIADD3 UR26, UR26, 0x1, URZ ;  /* 0x000000011a1a7890 */ /* 0x000fe2000fffe03f */
[----:B------:R-:W-:Y:S01]  /*2700*/  VIADD R0, R0, 0xffffffff ;  /* 0xffffffff00007836 */ /* 0x000fe20000000000 */
[----:B------:R-:W-:Y:S02]  /*2710*/  UISETP.NE.AND UP0, UPT, UR27, 0xd, UPT ;  /* 0x0000000d1b00788c */ /* 0x000fe4000bf05270 */
[----:B------:R-:W-:Y:S02]  /*2720*/  UISETP.NE.AND UP1, UPT, UR26, 0xd, UPT ;  /* 0x0000000d1a00788c */ /* 0x000fe4000bf25270 */
[----:B------:R-:W-:Y:S02]  /*2730*/  USEL UR4, URZ, 0x1, UP0 ;  /* 0x000000013f047887 */ /* 0x000fe40008000000 */
[----:B------:R-:W-:-:S02]  /*2740*/  USEL UR27, UR27, URZ, UP0 ;  /* 0x0000003f1b1b7287 */ /* 0x000fc40008000000 */
[----:B------:R-:W-:Y:S02]  /*2750*/  USEL UR26, UR26, URZ, UP1 ;  /* 0x0000003f1a1a7287 */ /* 0x000fe40008800000 */
[----:B------:R-:W-:Y:S01]  /*2760*/  LOP3.LUT R3, R3, UR4, RZ, 0x3c, !PT ;  /* 0x0000000403037c12 */ /* 0x000fe2000f8e3cff */
[----:B------:R-:W-:Y:S09]  /*2770*/  @P1 BRA `(.L_x_26) ;  /* 0xfffffff400681947 */ /* 0x000ff2000383ffff */
.L_x_19:
[----:B01----:R-:W0:Y:S02]  /*2780*/  LDC R0, c[0x0][0x28c] ;  /* 0x0000a300ff007b82 */ /* 0x003e240000000800 */
[----:B0-----:R-:W-:-:S13]  /*2790*/  ISETP.GE.AND P1, PT, R0, 0x1, PT ;  /* 0x000000010000780c */ /* 0x001fda0003f26270 */
[----:B------:R-:W-:Y:S05]  /*27a0*/  @!P1 BRA `(.L_x_27) ;  /* 0x0000000000389947 */ /* 0x000fea0003800000 */
[----:B------:R-:W-:Y:S05]  /*27b0*/  @!P0 BRA `(.L_x_28) ;  /* 0x0000000000048947 */ /* 0x000fea0003800000 */
[----:B------:R-:W-:Y:S01]  /*27c0*/  BPT.TRAP 0x1 ;  /* 0x000000040000795c */ /* 0x000fe20000300000 */
.L_x_28:
[----:B------:R-:W-:Y:S01]  /*27d0*/  VIADD R0, R5, UR37 ;  /* 0x0000002505007c36 */ /* 0x000fe20008000000 */
[----:B------:R-:W-:-:S03]  /*27e0*/  UISETP.GT.U32.AND UP0, UPT, UR38, 0x1, UPT ;  /* 0x000000012600788c */ /* 0x000fc6000bf04070 */
[----:B------:R-:W-:-:S03]  /*27f0*/  IMAD.WIDE.U32 R4, R0, 0x4ec4ec4f, RZ ;  /* 0x4ec4ec4f00047825 */ /* 0x000fc600078e00ff */
[----:B------:R-:W-:Y:S02]  /*2800*/  PLOP3.LUT P0, PT, PT, PT, UP0, 0x80, 0x0 ;  /* 0x000000000000781c */ /* 0x000fe40003f0f008 */
[----:B------:R-:W-:-:S05]  /*2810*/  SHF.R.U32.HI R4, RZ, 0x2, R5 ;  /* 0x00000002ff047819 */ /* 0x000fca0000011605 */
[----:B------:R-:W-:-:S05]  /*2820*/  IMAD R0, R4, -0xd, R0 ;  /* 0xfffffff304007824 */ /* 0x000fca00078e0200 */
[----:B------:R-:W-:-:S05]  /*2830*/  LEA R0, R0, UR44, 0x3 ;  /* 0x0000002c00007c11 */ /* 0x000fca000f8e18ff */
[----:B------:R-:W-:-:S05]  /*2840*/  VIADD R0, R0, 0x68 ;  /* 0x0000006800007836 */ /* 0x000fca0000000000 */
[----:B------:R-:W-:-:S04]  /*2850*/  PRMT R0, RZ, 0x654, R0 ;  /* 0x00000654ff007816 */ /* 0x000fc80000000000 */
[----:B------:R0:W-:Y:S01]  /*2860*/  SYNCS.ARRIVE.TRANS64.RED.A1T0 RZ, [R0+URZ], RZ ;  /* 0x000000ff00ff79a7 */ /* 0x0001e2000810043f */
[----:B------:R-:W-:Y:S05]  /*2870*/  @P0 BRA `(.L_x_27) ;  /* 0x0000000000040947 */ /* 0x000fea0003800000 */
[----:B------:R-:W-:Y:S01]  /*2880*/  BPT.TRAP 0x1 ;  /* 0x000000040000795c */ /* 0x000fe20000300000 */
.L_x_27:
[----:B------:R-:W1:Y:S01]  /*2890*/  S2R R5, SR_TID.X ;  /* 0x0000000000057919 */ /* 0x000e620000002100 */
[----:B------:R-:W-:Y:S02]  /*28a0*/  UIMAD UR41, UR41, 0xa0, URZ ;  /* 0x000000a0292978a4 */ /* 0x000fe4000f8e023f */
[----:B------:R-:W-:Y:S01]  /*28b0*/  USHF.R.S32.HI UR10, URZ, 0x1f, UR42 ;  /* 0x0000001f3f0a7899 */ /* 0x000fe2000801142a */
[----:B0-----:R-:W0:Y:S01]  /*28c0*/  S2R R0, SR_TID.X ;  /* 0x0000000000007919 */ /* 0x001e220000002100 */
[----:B------:R-:W-:Y:S01]  /*28d0*/  ULDC.64 UR8, c[0x0][0x5d0] ;  /* 0x0001740000087ab9 */ /* 0x000fe20000000a00 */
[----:B------:R-:W-:Y:S01]  /*28e0*/  UIMAD.WIDE UR6, UR40, 0x180, URZ ;  /* 0x00000180280678a5 */ /* 0x000fe2000f8e023f */
[----:B------:R-:W-:Y:S01]  /*28f0*/  IMAD.U32 R236, RZ, RZ, UR41 ;  /* 0x00000029ffec7e24 */ /* 0x000fe2000f8e00ff */
[----:B------:R-:W-:Y:S02]  /*2900*/  UIMAD UR4, UR10, UR8, URZ ;  /* 0x000000080a0472a4 */ /* 0x000fe4000f8e023f */
[----:B------:R-:W-:Y:S01]  /*2910*/  IMAD.U32 R6, RZ, RZ, UR8 ;  /* 0x00000008ff067e24 */ /* 0x000fe2000f8e00ff */
[----:B------:R-:W-:-:S02]  /*2920*/  UIMAD UR40, UR40, 0x180, URZ ;  /* 0x00000180282878a4 */ /* 0x000fc4000f8e023f */
[----:B------:R-:W-:Y:S01]  /*2930*/  UIMAD UR4, UR42, UR9, UR4 ;  /* 0x000000092a0472a4 */ /* 0x000fe2000f8e0204 */
[----:B------:R-:W-:Y:S01]  /*2940*/  ULDC UR8, c[0x0][0x284] ;  /* 0x0000a10000087ab9 */ /* 0x000fe20000000800 */
[----:B------:R-:W-:Y:S02]  /*2950*/  UIADD3 UR37, UR43, UR37, URZ ;  /* 0x000000252b257290 */ /* 0x000fe4000fffe03f */
[----:B------:R-:W-:Y:S02]  /*2960*/  UISETP.GE.U32.AND UP2, UPT, UR43, 0xd, UPT ;  /* 0x0000000d2b00788c */ /* 0x000fe4000bf46070 */
[----:B------:R-:W-:-:S04]  /*2970*/  UISETP.GT.U32.AND UP1, UPT, UR37, 0xc, UPT ;  /* 0x0000000c2500788c */ /* 0x000fc8000bf24070 */
[----:B------:R-:W-:Y:S01]  /*2980*/  UISETP.LT.U32.AND UP1, UPT, UR43, 0xd, UP1 ;  /* 0x0000000d2b00788c */ /* 0x000fe20008f21070 */
[C---:B-1----:R-:W-:Y:S01]  /*2990*/  IMAD.SHL.U32 R237, R5.reuse, 0x2, RZ ;  /* 0x0000000205ed7824 */ /* 0x042fe200078e00ff */
[----:B------:R-:W-:Y:S02]  /*29a0*/  LOP3.LUT R4, R5, 0x60, RZ, 0xc0, !PT ;  /* 0x0000006005047812 */ /* 0x000fe400078ec0ff */
[----:B0-----:R-:W-:Y:S02]  /*29b0*/  SHF.R.U32.HI R3, RZ, 0x7, R0 ;  /* 0x00000007ff037819 */ /* 0x001fe40000011600 */
[----:B------:R-:W-:Y:S02]  /*29c0*/  LOP3.LUT R236, R236, 0x6, R237, 0xf8, !PT ;  /* 0x00000006ecec7812 */ /* 0x000fe400078ef8ed */
[----:B------:R-:W-:Y:S02]  /*29d0*/  LOP3.LUT R3, R3, 0x1, RZ, 0xc0, !PT ;  /* 0x0000000103037812 */ /* 0x000fe400078ec0ff */
[----:B------:R-:W-:-:S02]  /*29e0*/  SHF.R.U32.HI R0, RZ, 0x2, R5 ;  /* 0x00000002ff007819 */ /* 0x000fc40000011605 */
[----:B------:R-:W-:Y:S01]  /*29f0*/  SHF.R.S32.HI R237, RZ, 0x1f, R236 ;  /* 0x0000001fffed7819 */ /* 0x000fe200000114ec */
[----:B---3--:R-:W-:Y:S01]  /*2a00*/  IMAD.SHL.U32 R17, R3, 0x40, RZ ;  /* 0x0000004003117824 */ /* 0x008fe200078e00ff */
[----:B------:R-:W-:Y:S02]  /*2a10*/  LOP3.LUT R0, R0, 0x7, RZ, 0xc0, !PT ;  /* 0x0000000700007812 */ /* 0x000fe400078ec0ff */
[----:B------:R-:W-:Y:S01]  /*2a20*/  SHF.R.U32.HI R4, RZ, 0x1, R4 ;  /* 0x00000001ff047819 */ /* 0x000fe20000011604 */
[----:B------:R-:W-:Y:S01]  /*2a30*/  IMAD.WIDE.U32 R6, R6, UR42, R236 ;  /* 0x0000002a06067c25 */ /* 0x000fe2000f8e00ec */
[--C-:B------:R-:W-:Y:S02]  /*2a40*/  LOP3.LUT R17, R17, 0x40, R0.reuse, 0xe2, !PT ;  /* 0x0000004011117812 */ /* 0x100fe400078ee200 */
[----:B------:R-:W-:Y:S01]  /*2a50*/  IADD3 R0, RZ, -R4, -R0 ;  /* 0x80000004ff007210 */ /* 0x000fe20007ffe800 */
[----:B------:R-:W-:Y:S01]  /*2a60*/  VIADD R7, R7, UR4 ;  /* 0x0000000407077c36 */ /* 0x000fe20008000000 */
[----:B------:R-:W-:Y:S01]  /*2a70*/  ULDC UR4, c[0x0][0x288] ;  /* 0x0000a20000047ab9 */ /* 0x000fe20000000800 */
[----:B------:R-:W-:Y:S01]  /*2a80*/  LOP3.LUT R17, R17, UR6, R4, 0xfe, !PT ;  /* 0x0000000611117c12 */ /* 0x000fe2000f8efe04 */
[----:B------:R-:W-:Y:S01]  /*2a90*/  UISETP.GE.AND UP0, UPT, UR41, UR4, UPT ;  /* 0x000000042900728c */ /* 0x000fe2000bf06270 */
[----:B------:R-:W-:Y:S01]  /*2aa0*/  IMAD R0, R3, -0x40, R0 ;  /* 0xffffffc003007824 */ /* 0x000fe200078e0200 */
[----:B------:R-:W-:Y:S01]  /*2ab0*/  MOV R4, 0xfffffffe ;  /* 0xfffffffe00047802 */ /* 0x000fe20000000f00 */
[----:B------:R-:W-:Y:S01]  /*2ac0*/  IMAD.U32 R3, RZ, RZ, UR8 ;  /* 0x00000008ff037e24 */ /* 0x000fe2000f8e00ff */
[----:B------:R-:W-:-:S02]  /*2ad0*/  UISETP.GE.OR UP0, UPT, UR40, UR8, UP0 ;  /* 0x000000082800728c */ /* 0x000fc40008706670 */
[----:B------:R-:W-:Y:S02]  /*2ae0*/  USEL UR8, URZ, 0x1, !UP1 ;  /* 0x000000013f087887 */ /* 0x000fe4000c800000 */
[----:B------:R-:W-:Y:S01]  /*2af0*/  IADD3 R3, R3, -UR40, R0 ;  /* 0x8000002803037c10 */ /* 0x000fe2000fffe000 */
[----:B------:R-:W-:Y:S01]  /*2b00*/  UMOV UR40, 0xffffffff ;  /* 0xffffffff00287882 */ /* 0x000fe20000000000 */
[----:B------:R-:W-:Y:S01]  /*2b10*/  LOP3.LUT R0, R5, 0x3, RZ, 0xc0, !PT ;  /* 0x0000000305007812 */ /* 0x000fe200078ec0ff */
[----:B------:R-:W-:Y:S01]  /*2b20*/  ULOP3.LUT UR36, UR36, UR8, URZ, 0x3c, !UPT ;  /* 0x0000000824247292 */ /* 0x000fe2000f8e3c3f */
[----:B------:R-:W-:-:S03]  /*2b30*/  PLOP3.LUT P0, PT, PT, PT, UP0, 0x80, 0x0 ;  /* 0x000000000000781c */ /* 0x000fc60003f0f008 */
[----:B------:R-:W-:Y:S01]  /*2b40*/  IMAD R0, R0, R4, UR4 ;  /* 0x0000000400007e24 */ /* 0x000fe2000f8e0204 */
[----:B------:R-:W-:-:S03]  /*2b50*/  UIMAD.WIDE.U32 UR4, UR37, 0x4ec4ec4f, URZ ;  /* 0x4ec4ec4f250478a5 */ /* 0x000fc6000f8e003f */
[----:B------:R-:W-:Y:S01]  /*2b60*/  VIADD R0, R0, -UR41 ;  /* 0x8000002900007c36 */ /* 0x000fe20008000000 */
[----:B------:R-:W-:-:S04]  /*2b70*/  USHF.R.U32.HI UR4, URZ, 0x2, UR5 ;  /* 0x000000023f047899 */ /* 0x000fc80008011605 */
[----:B------:R-:W-:Y:S02]  /*2b80*/  UIMAD UR37, UR4, -0xd, UR37 ;  /* 0xfffffff3042578a4 */ /* 0x000fe4000f8e0225 */
[----:B------:R-:W-:Y:S01]  /*2b90*/  @UP2 ULOP3.LUT UR36, UR36, 0x1, UR4, 0x78, !UPT ;  /* 0x0000000124242892 */ /* 0x000fe2000f8e7804 */
[----:B------:R-:W-:Y:S11]  /*2ba0*/  @P0 BRA `(.L_x_29) ;  /* 0x000000f400b40947 */ /* 0x000ff60003800000 */
[----:B-----5:R-:W-:Y:S01]  /*2bb0*/  FSETP.NEU.AND P2, PT, R16, RZ, PT ;  /* 0x000000ff1000720b */ /* 0x020fe20003f4d000 */
[----:B------:R-:W-:Y:S01]  /*2bc0*/  ULDC.64 UR8, c[0x0][0x5c8] ;  /* 0x0001720000087ab9 */ /* 0x000fe20000000a00 */
[----:B------:R-:W-:Y:S01]  /*2bd0*/  ISETP.GT.AND P0, PT, R3, RZ, PT ;  /* 0x000000ff0300720c */ /* 0x000fe20003f04270 */
[----:B------:R-:W-:Y:S01]  /*2be0*/  UIMAD UR4, UR7, UR8, URZ ;  /* 0x00000008070472a4 */ /* 0x000fe2000f8e023f */
[----:B------:R-:W-:Y:S01]  /*2bf0*/  IMAD.U32 R12, RZ, RZ, UR9 ;  /* 0x00000009ff0c7e24 */ /* 0x000fe2000f8e00ff */
[----:B------:R-:W-:Y:S01]  /*2c00*/  BSSY B0, `(.L_x_29) ;  /* 0x0000f67000007945 */ /* 0x000fe20003800000 */
[----:B------:R-:W-:Y:S01]  /*2c10*/  IMAD.WIDE.U32 R6, R17, UR8, R6 ;  /* 0x0000000811067c25 */ /* 0x000fe2000f8e0006 */
[----:B------:R-:W-:-:S03]  /*2c20*/  ISETP.GT.AND P1, PT, R0, RZ, P0 ;  /* 0x000000ff0000720c */ /* 0x000fc60000724270 */
[----:B------:R-:W-:-:S04]  /*2c30*/  IMAD R12, R17, R12, UR4 ;  /* 0x00000004110c7e24 */ /* 0x000fc8000f8e020c */
[----:B------:R-:W-:Y:S01]  /*2c40*/  IMAD.IADD R12, R7, 0x1, R12 ;  /* 0x00000001070c7824 */ /* 0x000fe200078e020c */
[----:B------:R-:W-:Y:S06]  /*2c50*/  @!P2 BRA `(.L_x_30) ;  /* 0x000000ac0080a947 */ /* 0x000fec0003800000 */
[----:B------:R-:W0:Y:S01]  /*2c60*/  LDC.64 R8, c[0x0][0x5b8] ;  /* 0x00016e00ff087b82 */ /* 0x000e220000000a00 */
[----:B------:R-:W2:Y:S01]  /*2c70*/  LDL.LU R20, [R1+0x40] ;  /* 0x0000400001147983 */ /* 0x000ea20000300800 */
[----:B------:R-:W-:-:S06]  /*2c80*/  ULDC.64 UR4, c[0x0][0x5c0] ;  /* 0x0001700000047ab9 */ /* 0x000fcc0000000a00 */
[----:B------:R-:W1:Y:S08]  /*2c90*/  LDC.64 R232, c[0x0][0x5b0] ;  /* 0x00016c00ffe87b82 */ /* 0x000e700000000a00 */
[----:B------:R-:W3:Y:S01]  /*2ca0*/  LDC.64 R22, c[0x0][0x5a8] ;  /* 0x00016a00ff167b82 */ /* 0x000ee20000000a00 */
[----:B0-----:R-:W-:Y:S01]  /*2cb0*/  IMAD.MOV.U32 R235, RZ, RZ, R8 ;  /* 0x000000ffffeb7224 */ /* 0x001fe200078e0008 */
[----:B------:R3:W-:Y:S01]  /*2cc0*/  STL [R1+0x88], R8 ;  /* 0x0000880801007387 */ /* 0x0007e20000100800 */
[----:B------:R-:W-:-:S02]  /*2cd0*/  IMAD.MOV.U32 R5, RZ, RZ, R9 ;  /* 0x000000ffff057224 */ /* 0x000fc400078e0009 */
[C---:B------:R-:W-:Y:S02]  /*2ce0*/  IMAD R4, R235.reuse, UR10, RZ ;  /* 0x0000000aeb047c24 */ /* 0x040fe4000f8e02ff */
[----:B------:R-:W-:-:S04]  /*2cf0*/  IMAD.WIDE.U32 R18, R235, UR42, R236 ;  /* 0x0000002aeb127c25 */ /* 0x000fc8000f8e00ec */
[----:B------:R-:W-:Y:S02]  /*2d00*/  IMAD R13, R5, UR42, R4 ;  /* 0x0000002a050d7c24 */ /* 0x000fe4000f8e0204 */
[----:B-1----:R-:W-:Y:S02]  /*2d10*/  IMAD R11, R232, UR7, RZ ;  /* 0x00000007e80b7c24 */ /* 0x002fe4000f8e02ff */
[----:B------:R-:W-:Y:S01]  /*2d20*/  IMAD.IADD R15, R19, 0x1, R13 ;  /* 0x00000001130f7824 */ /* 0x000fe200078e020d */
[----:B------:R-:W-:Y:S01]  /*2d30*/  STL [R1+0x8c], R13 ;  /* 0x00008c0d01007387 */ /* 0x000fe20000100800 */
[----:B------:R-:W-:Y:S02]  /*2d40*/  IMAD.MOV.U32 R14, RZ, RZ, R18 ;  /* 0x000000ffff0e7224 */ /* 0x000fe400078e0012 */
[C---:B------:R-:W-:Y:S01]  /*2d50*/  IMAD R11, R17.reuse, R233, R11 ;  /* 0x000000e9110b7224 */ /* 0x040fe200078e020b */
[----:B------:R-:W-:Y:S01]  /*2d60*/  STL.64 [R1+0x90], R18 ;  /* 0x0000901201007387 */ /* 0x000fe20000100a00 */
[----:B------:R-:W-:-:S03]  /*2d70*/  IMAD.WIDE.U32 R4, R17, R232, R14 ;  /* 0x000000e811047225 */ /* 0x000fc600078e000e */
[----:B------:R-:W-:Y:S01]  /*2d80*/  STL.64 [R1+0x80], R14 ;  /* 0x0000800e01007387 */ /* 0x000fe20000100a00 */
[----:B------:R-:W-:Y:S01]  /*2d90*/  IMAD.IADD R5, R5, 0x1, R11 ;  /* 0x0000000105057824 */ /* 0x000fe200078e020b */
[----:B---3--:R-:W-:-:S04]  /*2da0*/  LEA R8, P2, R4, R22, 0x1 ;  /* 0x0000001604087211 */ /* 0x008fc800078408ff */
[----:B------:R-:W-:-:S05]  /*2db0*/  LEA.HI.X R9, R4, R23, R5, 0x1, P2 ;  /* 0x0000001704097211 */ /* 0x000fca00010f0c05 */
[----:B------:R-:W3:Y:S01]  /*2dc0*/  @P1 LDG.E.LTC128B.U16 R10, desc[UR46][R8.64] ;  /* 0x0000002e080a1981 */ /* 0x000ee2000c1e1520 */
[----:B------:R-:W-:Y:S01]  /*2dd0*/  BSSY B1, `(.L_x_31) ;  /* 0x0000012000017945 */ /* 0x000fe20003800000 */
[----:B---3--:R-:W-:Y:S01]  /*2de0*/  HADD2.F32 R4, -RZ, R10.H0_H0 ;  /* 0x2000000aff047230 */ /* 0x008fe20000004100 */
[----:B------:R-:W-:-:S04]  /*2df0*/  PRMT R8, R10, 0x7610, R8 ;  /* 0x000076100a087816 */ /* 0x000fc80000000008 */
[----:B------:R-:W-:-:S04]  /*2e00*/  FMUL R4, R4, R16 ;  /* 0x0000001004047220 */ /* 0x000fc80000400000 */
[----:B--2---:R-:W-:Y:S01]  /*2e10*/  FFMA R7, R20, R2, R4 ;  /* 0x0000000214077223 */ /* 0x004fe20000000004 */
[----:B------:R-:W-:-:S04]  /*2e20*/  LEA R4, P2, R6, UR4, 0x1 ;  /* 0x0000000406047c11 */ /* 0x000fc8000f8408ff */
[----:B------:R-:W-:Y:S02]  /*2e30*/  LEA.HI.X R5, R6, UR5, R12, 0x1, P2 ;  /* 0x0000000506057c11 */ /* 0x000fe400090f0c0c */
[----:B------:R-:W-:-:S05]  /*2e40*/  F2FP.F16.F32.PACK_AB R6, RZ, R7 ;  /* 0x00000007ff06723e */ /* 0x000fca00000000ff */
[----:B------:R0:W-:Y:S02]  /*2e50*/  @P1 STG.E.U16 desc[UR46][R4.64], R6 ;  /* 0x0000000604001986 */ /* 0x0001e4000c10152e */
[----:B0-----:R-:W-:-:S04]  /*2e60*/  IMAD.WIDE.U32 R6, R17, R232, R236 ;  /* 0x000000e811067225 */ /* 0x001fc800078e00ec */
[----:B------:R-:W-:Y:S02]  /*2e70*/  IMAD.IADD R7, R11, 0x1, R7 ;  /* 0x000000010b077824 */ /* 0x000fe400078e0207 */
[----:B------:R-:W-:-:S04]  /*2e80*/  IMAD.WIDE.U32 R6, R235, UR42, R6 ;  /* 0x0000002aeb067c25 */ /* 0x000fc8000f8e0006 */
[----:B------:R-:W-:Y:S01]  /*2e90*/  IMAD.IADD R7, R13, 0x1, R7 ;  /* 0x000000010d077824 */ /* 0x000fe200078e0207 */
[----:B------:R-:W-:-:S04]  /*2ea0*/  LEA R20, P1, R6, R22, 0x1 ;  /* 0x0000001606147211 */ /* 0x000fc800078208ff */
[----:B------:R-:W-:Y:S02]  /*2eb0*/  LEA.HI.X R21, R6, R23, R7, 0x1, P1 ;  /* 0x0000001706157211 */ /* 0x000fe400008f0c07 */
[----:B------:R-:W-:-:S13]  /*2ec0*/  ISETP.GT.AND P1, PT, R0, 0x1, P0 ;  /* 0x000000010000780c */ /* 0x000fda0000724270 */
[----:B------:R-:W-:Y:S05]  /*2ed0*/  @!P1 BRA `(.L_x_32) ;  /* 0x0000000000049947 */ /* 0x000fea0003800000 */
[----:B------:R0:W5:Y:S02]  /*2ee0*/  LDG.E.LTC128B.U16 R8, desc[UR46][R20.64+0x2] ;  /* 0x0000022e14087981 */ /* 0x000164000c1e1520 */
.L_x_32:
[----:B------:R-:W-:Y:S05]  /*2ef0*/  BSYNC B1 ;  /* 0x0000000000017941 */ /* 0x000fea0003800000 */
.L_x_31:
[----:B------:R-:W2:Y:S01]  /*2f00*/  LDL.LU R7, [R1+0x44] ;  /* 0x0000440001077983 */ /* 0x000ea20000300800 */
[----:B-----5:R-:W-:-:S03]  /*2f10*/  HADD2.F32 R6, -RZ, R8.H0_H0 ;  /* 0x20000008ff067230 */ /* 0x020fc60000004100 */
[----:B------:R-:W3:Y:S01]  /*2f20*/  LDL.LU R12, [R1+0x48] ;  /* 0x00004800010c7983 */ /* 0x000ee20000300800 */
[----:B------:R-:W-:Y:S01]  /*2f30*/  ISETP.GT.AND P5, PT, R3, 0x8, PT ;  /* 0x000000080300780c */ /* 0x000fe20003fa4270 */
[----:B------:R-:W-:-:S04]  /*2f40*/  FMUL R6, R6, R16 ;  /* 0x0000001006067220 */ /* 0x000fc80000400000 */
[----:B--2---:R-:W-:Y:S01]  /*2f50*/  FFMA R6, R7, R2, R6 ;  /* 0x0000000207067223 */ /* 0x004fe20000000006 */
[----:B------:R-:W-:-:S04]  /*2f60*/  SHF.L.U64.HI R7, R232, 0x3, R233 ;  /* 0x00000003e8077819 */ /* 0x000fc800000102e9 */
[----:B------:R-:W-:-:S05]  /*2f70*/  F2FP.F16.F32.PACK_AB R6, RZ, R6 ;  /* 0x00000006ff06723e */ /* 0x000fca00000000ff */
[----:B------:R1:W-:Y:S01]  /*2f80*/  @P1 STG.E.U16 desc[UR46][R4.64+0x2], R6 ;  /* 0x0000020604001986 */ /* 0x0003e2000c10152e */
[----:B------:R-:W-:Y:S01]  /*2f90*/  ISETP.GT.AND P1, PT, R0, RZ, P5 ;  /* 0x000000ff0000720c */ /* 0x000fe20002f24270 */
[----:B-1----:R-:W-:-:S05]  /*2fa0*/  IMAD.SHL.U32 R6, R232, 0x8, RZ ;  /* 0x00000008e8067824 */ /* 0x002fca00078e00ff */
[----:B------:R1:W-:Y:S02]  /*2fb0*/  STL.64 [R1+0x40], R6 ;  /* 0x0000400601007387 */ /* 0x0003e40000100a00 */
[----:B-1----:R-:W-:-:S04]  /*2fc0*/  IMAD.WIDE.U32 R6, R17, R232, R6 ;  /* 0x000000e811067225 */ /* 0x002fc800078e0006 */
[----:B------:R-:W-:Y:S01]  /*2fd0*/  IMAD.IADD R9, R11, 0x1, R7 ;  /* 0x000000010b097824 */ /* 0x000fe200078e0207 */
[----:B------:R-:W-:-:S04]  /*2fe0*/  IADD3 R7, P2, R18, R6, RZ ;  /* 0x0000000612077210 */ /* 0x000fc80007f5e0ff */
[----:B------:R-:W-:Y:S02]  /*2ff0*/  IADD3.X R11, R9, R15, RZ, P2, !PT ;  /* 0x0000000f090b7210 */ /* 0x000fe400017fe4ff */
[----:B------:R-:W-:-:S04]  /*3000*/  LEA R10, P2, R7, R22, 0x1 ;  /* 0x00000016070a7211 */ /* 0x000fc800078408ff */
[----:B------:R-:W-:-:S05]  /*3010*/  LEA.HI.X R11, R7, R23, R11, 0x1, P2 ;  /* 0x00000017070b7211 */ /* 0x000fca00010f0c0b */
[----:B------:R1:W2:Y:S01]  /*3020*/  @P1 LDG.E.LTC128B.U16 R8, desc[UR46][R10.64] ;  /* 0x0000002e0a081981 */ /* 0x0002a2000c1e1520 */
[----:B------:R-:W-:Y:S01]  /*3030*/  IADD3 R6, P2, R236, R6, RZ ;  /* 0x00000006ec067210 */ /* 0x000fe20007f5e0ff */
[----:B------:R-:W-:Y:S01]  /*3040*/  BSSY B1, `(.L_x_33) ;  /* 0x0000017000017945 */ /* 0x000fe20003800000 */
[----:B------:R-:W-:-:S03]  /*3050*/  ISETP.GT.AND P3, PT, R0, 0x1, P5 ;  /* 0x000000010000780c */ /* 0x000fc60002f64270 */
[----:B------:R-:W-:Y:S02]  /*3060*/  IMAD.X R7, R237, 0x1, R9, P2 ;  /* 0x00000001ed077824 */ /* 0x000fe400010e0609 */
[----:B------:R-:W-:Y:S02]  /*3070*/  IMAD.U32 R9, RZ, RZ, UR9 ;  /* 0x00000009ff097e24 */ /* 0x000fe4000f8e00ff */
[----:B------:R-:W-:-:S04]  /*3080*/  IMAD.WIDE.U32 R6, R235, UR42, R6 ;  /* 0x0000002aeb067c25 */ /* 0x000fc8000f8e0006 */
[----:B------:R-:W-:Y:S01]  /*3090*/  IMAD.IADD R7, R13, 0x1, R7 ;  /* 0x000000010d077824 */ /* 0x000fe200078e0207 */
[----:B------:R-:W-:Y:S01]  /*30a0*/  LEA R18, P2, R6, R22, 0x1 ;  /* 0x0000001606127211 */ /* 0x000fe200078408ff */
[----:B-1----:R-:W-:-:S03]  /*30b0*/  IMAD.U32 R10, RZ, RZ, UR8 ;  /* 0x00000008ff0a7e24 */ /* 0x002fc6000f8e00ff */
[----:B------:R-:W-:Y:S02]  /*30c0*/  LEA.HI.X R19, R6, R23, R7, 0x1, P2 ;  /* 0x0000001706137211 */ /* 0x000fe400010f0c07 */
[----:B------:R-:W-:-:S05]  /*30d0*/  SHF.L.U64.HI R11, R10, 0x4, R9 ;  /* 0x000000040a0b7819 */ /* 0x000fca0000010209 */
[----:B------:R1:W-:Y:S01]  /*30e0*/  STL [R1+0x48], R11 ;  /* 0x0000480b01007387 */ /* 0x0003e20000100800 */
[----:B--2---:R-:W-:-:S05]  /*30f0*/  HADD2.F32 R6, -RZ, R8.H0_H0 ;  /* 0x20000008ff067230 */ /* 0x004fca0000004100 */
[----:B------:R-:W-:-:S04]  /*3100*/  FMUL R6, R6, R16 ;  /* 0x0000001006067220 */ /* 0x000fc80000400000 */
[----:B---3--:R-:W-:Y:S01]  /*3110*/  FFMA R7, R12, R2, R6 ;  /* 0x000000020c077223 */ /* 0x008fe20000000006 */
[----:B------:R-:W-:-:S04]  /*3120*/  IMAD.U32 R6, RZ, RZ, UR8 ;  /* 0x00000008ff067e24 */ /* 0x000fc8000f8e00ff */
[----:B------:R-:W-:Y:S01]  /*3130*/  IMAD.SHL.U32 R12, R6, 0x10, RZ ;  /* 0x00000010060c7824 */ /* 0x000fe200078e00ff */
[----:B------:R-:W-:-:S04]  /*3140*/  F2FP.F16.F32.PACK_AB R7, RZ, R7 ;  /* 0x00000007ff07723e */ /* 0x000fc800000000ff */
[----:B------:R-:W-:Y:S02]  /*3150*/  IADD3 R6, P2, R12, R4, RZ ;  /* 0x000000040c067210 */ /* 0x000fe40007f5e0ff */
[----:B------:R-:W-:-:S03]  /*3160*/  PRMT R9, R7, 0x7610, R9 ;  /* 0x0000761007097816 */ /* 0x000fc60000000009 */
[----:B------:R-:W-:-:S05]  /*3170*/  IMAD.X R7, R11, 0x1, R5, P2 ;  /* 0x000000010b077824 */ /* 0x000fca00010e0605 */
[----:B------:R1:W-:Y:S01]  /*3180*/  @P1 STG.E.U16 desc[UR46][R6.64], R9 ;  /* 0x0000000906001986 */ /* 0x0003e2000c10152e */
[----:B------:R-:W-:Y:S05]  /*3190*/  @!P3 BRA `(.L_x_34) ;  /* 0x000000000004b947 */ /* 0x000fea0003800000 */
[----:B------:R2:W5:Y:S02]  /*31a0*/  LDG.E.LTC128B.U16 R8, desc[UR46][R18.64+0x2] ;  /* 0x0000022e12087981 */ /* 0x000564000c1e1520 */
.L_x_34:
[----:B------:R-:W-:Y:S05]  /*31b0*/  BSYNC B1 ;  /* 0x0000000000017941 */ /* 0x000fea0003800000 */
.L_x_33:
[----:B------:R-:W3:Y:S01]  /*31c0*/  LDL.LU R10, [R1+0x4c] ;  /* 0x00004c00010a7983 */ /* 0x000ee20000300800 */
[----:B-1---5:R-:W-:Y:S01]  /*31d0*/  HADD2.F32 R9, -RZ, R8.H0_H0 ;  /* 0x20000008ff097230 */ /* 0x022fe20000004100 */
[----:B------:R-:W-:Y:S01]  /*31e0*/  ISETP.GT.AND P1, PT, R0, 0x8, P0 ;  /* 0x000000080000780c */ /* 0x000fe20000724270 */
[----:B------:R-:W-:Y:S03]  /*31f0*/  BSSY B1, `(.L_x_35) ;  /* 0x0000007000017945 */ /* 0x000fe60003800000 */
[----:B------:R-:W-:-:S04]  /*3200*/  FMUL R9, R9, R16 ;  /* 0x0000001009097220 */ /* 0x000fc80000400000 */
[----:B---3--:R-:W-:-:S05]  /*3210*/  FFMA R9, R10, R2, R9 ;  /* 0x000000020a097223 */ /* 0x008fca0000000009 */
[----:B------:R-:W-:-:S05]  /*3220*/  F2FP.F16.F32.PACK_AB R9, RZ, R9 ;  /* 0x00000009ff09723e */ /* 0x000fca00000000ff */
[----:B------:R1:W-:Y:S01]  /*3230*/  @P3 STG.E.U16 desc[UR46][R6.64+0x2], R9 ;  /* 0x0000020906003986 */ /* 0x0003e2000c10152e */
[----:B------:R-:W-:Y:S05]  /*3240*/  @!P1 BRA `(.L_x_36) ;  /* 0x0000000000049947 */ /* 0x000fea0003800000 */
[----:B------:R3:W5:Y:S02]  /*3250*/  LDG.E.LTC128B.U16 R8, desc[UR46][R20.64+0x10] ;  /* 0x0000102e14087981 */ /* 0x000764000c1e1520 */
.L_x_36:
[----:B------:R-:W-:Y:S05]  /*3260*/  BSYNC B1 ;  /* 0x0000000000017941 */ /* 0x000fea0003800000 */
.L_x_35:
[----:B------:R-:W4:Y:S01]  /*3270*/  LDL.LU R10, [R1+0x50] ;  /* 0x00005000010a7983 */ /* 0x000f220000300800 */
[----:B-1---5:R-:W-:Y:S01]  /*3280*/  HADD2.F32 R9, -RZ, R8.H0_H0 ;  /* 0x20000008ff097230 */ /* 0x022fe20000004100 */
[----:B------:R-:W-:Y:S01]  /*3290*/  ISETP.GT.AND P2, PT, R0, 0x9, P0 ;  /* 0x000000090000780c */ /* 0x000fe20000744270 */
[----:B------:R-:W-:Y:S03]  /*32a0*/  BSSY B1, `(.L_x_37) ;  /* 0x0000007000017945 */ /* 0x000fe60003800000 */
[----:B------:R-:W-:-:S04]  /*32b0*/  FMUL R9, R9, R16 ;  /* 0x0000001009097220 */ /* 0x000fc80000400000 */
[----:B----4-:R-:W-:-:S05]  /*32c0*/  FFMA R9, R10, R2, R9 ;  /* 0x000000020a097223 */ /* 0x010fca0000000009 */
[----:B------:R-:W-:-:S05]  /*32d0*/  F2FP.F16.F32.PACK_AB R9, RZ, R9 ;  /* 0x00000009ff09723e */ /* 0x000fca00000000ff */
[----:B------:R1:W-:Y:S01]  /*32e0*/  @P1 STG.E.U16 desc[UR46][R4.64+0x10], R9 ;  /* 0x0000100904001986 */ /* 0x0003e2000c10152e */
[----:B------:R-:W-:Y:S05]  /*32f0*/  @!P2 BRA `(.L_x_38) ;  /* 0x000000000004a947 */ /* 0x000fea0003800000 */
[----:B------:R4:W5:Y:S02]  /*3300*/  LDG.E.LTC128B.U16 R8, desc[UR46][R20.64+0x12] ;  /* 0x0000122e14087981 */ /* 0x000964000c1e1520 */
.L_x_38:
[----:B------:R-:W-:Y:S05]  /*3310*/  BSYNC B1 ;  /* 0x0000000000017941 */ /* 0x000fea0003800000 */
.L_x_37:
[----:B------:R-:W2:Y:S01]  /*3320*/  LDL.LU R10, [R1+0x54] ;  /* 0x00005400010a7983 */ /* 0x000ea20000300800 */
[----:B-1---5:R-:W-:Y:S01]  /*3330*/  HADD2.F32 R9, -RZ, R8.H0_H0 ;  /* 0x20000008ff097230 */ /* 0x022fe20000004100 */
[----:B------:R-:W-:Y:S01]  /*3340*/  ISETP.GT.AND P1, PT, R0, 0x8, P5 ;  /* 0x000000080000780c */ /* 0x000fe20002f24270 */
[----:B------:R-:W-:Y:S03]  /*3350*/  BSSY B1, `(.L_x_39) ;  /* 0x0000007000017945 */ /* 0x000fe60003800000 */
[----:B------:R-:W-:-:S04]  /*3360*/  FMUL R9, R9, R16 ;  /* 0x0000001009097220 */ /* 0x000fc80000400000 */
[----:B--2---:R-:W-:-:S05]  /*3370*/  FFMA R9, R10, R2, R9 ;  /* 0x000000020a097223 */ /* 0x004fca0000000009 */
[----:B------:R-:W-:-:S05]  /*3380*/  F2FP.F16.F32.PACK_AB R9, RZ, R9 ;  /* 0x00000009ff09723e */ /* 0x000fca00000000ff */
[----:B------:R1:W-:Y:S01]  /*3390*/  @P2 STG.E.U16 desc[UR46][R4.64+0x12], R9 ;  /* 0x0000120904002986 */ /* 0x0003e2000c10152e */
[----:B------:R-:W-:Y:S05]  /*33a0*/  @!P1 BRA `(.L_x_40) ;  /* 0x0000000000049947 */ /* 0x000fea0003800000 */
[----:B------:R2:W5:Y:S02]  /*33b0*/  LDG.E.LTC128B.U16 R8, desc[UR46][R18.64+0x10] ;  /* 0x0000102e12087981 */ /* 0x000564000c1e1520 */
.L_x_40:
[----:B------:R-:W-:Y:S05]  /*33c0*/  BSYNC B1 ;  /* 0x0000000000017941 */ /* 0x000fea0003800000 */
.L_x_39:
        /* <DEDUP_REMOVED lines=10> */
.L_x_42:
[----:B------:R-:W-:Y:S05]  /*3470*/  BSYNC B1 ;  /* 0x0000000000017941 */ /* 0x000fea0003800000 */
.L_x_41:
        /* <DEDUP_REMOVED lines=10> */
.L_x_44:
[----:B------:R-:W-:Y:S05]  /*3520*/  BSYNC B1 ;  /* 0x0000000000017941 */ /* 0x000fea0003800000 */
.L_x_43:
        /* <DEDUP_REMOVED lines=10> */
.L_x_46:
[----:B------:R-:W-:Y:S05]  /*35d0*/  BSYNC B1 ;  /* 0x0000000000017941 */ /* 0x000fea0003800000 */
.L_x_45:
        /* <DEDUP_REMOVED lines=10> */
.L_x_48:
[----:B------:R-:W-:Y:S05]  /*3680*/  BSYNC B1 ;  /* 0x0000000000017941 */ /* 0x000fea0003800000 */
.L_x_47:
        /* <DEDUP_REMOVED lines=10> */
.L_x_50:
[----:B------:R-:W-:Y:S05]  /*3730*/  BSYNC B1 ;  /* 0x0000000000017941 */ /* 0x000fea0003800000 */
.L_x_49:
        /* <DEDUP_REMOVED lines=10> */
.L_x_52:
[----:B------:R-:W-:Y:S05]  /*37e0*/  BSYNC B1 ;  /* 0x0000000000017941 */ /* 0x000fea0003800000 */
.L_x_51:
        /* <DEDUP_REMOVED lines=10> */
.L_x_54:
[----:B------:R-:W-:Y:S05]  /*3890*/  BSYNC B1 ;  /* 0x0000000000017941 */ /* 0x000fea0003800000 */
.L_x_53:
        /* <DEDUP_REMOVED lines=10> */
.L_x_56:
[----:B------:R-:W-:Y:S05]  /*3940*/  BSYNC B1 ;  /* 0x0000000000017941 */ /* 0x000fea0003800000 */
.L_x_55:
[----:B------:R-:W3:Y:S01]  /*3950*/  LDL.LU R10, [R1+0x78] ;  /* 0x00007800010a7983 */ /* 0x000ee20000300800 */
[----:B-1---5:R-:W-:Y:S01]  /*3960*/  HADD2.F32 R9, -RZ, R8.H0_H0 ;  /* 0x20000008ff097230 */ /* 0x022fe20000004100 */
[----:B------:R-:W-:Y:S01]  /*3970*/  ISETP.GT.AND P2, PT, R0, 0x19, P5 ;  /* 0x000000190000780c */ /* 0x000fe20002f44270 */
[----:B------:R-:W-:Y:S01]  /*3980*/  BSSY B1, `(.L_x_57) ;  /* 0x0000008000017945 */ /* 0x000fe20003800000 */
[----:B------:R-:W-:Y:S02]  /*3990*/  PRMT R14, R8, 0x7610, R14 ;  /* 0x00007610080e7816 */ /* 0x000fe4000000000e */
[----:B------:R-:W-:-:S04]  /*39a0*/  FMUL R9, R9, R16 ;  /* 0x0000001009097220 */ /* 0x000fc80000400000 */
[----:B---3--:R-:W-:-:S05]  /*39b0*/  FFMA R9, R10, R2, R9 ;  /* 0x000000020a097223 */ /* 0x008fca0000000009 */
[----:B------:R-:W-:-:S05]  /*39c0*/  F2FP.F16.F32.PACK_AB R9, RZ, R9 ;  /* 0x00000009ff09723e */ /* 0x000fca00000000ff */
[----:B------:R1:W-:Y:S01]  /*39d0*/  @P1 STG.E.U16 desc[UR46][R6.64+0x30], R9 ;  /* 0x0000300906001986 */ /* 0x0003e2000c10152e */
[----:B------:R-:W-:Y:S05]  /*39e0*/  @!P2 BRA `(.L_x_58) ;  /* 0x000000000004a947 */ /* 0x000fea0003800000 */
[----:B------:R3:W5:Y:S02]  /*39f0*/  LDG.E.LTC128B.U16 R14, desc[UR46][R18.64+0x32] ;  /* 0x0000322e120e7981 */ /* 0x000764000c1e1520 */
.L_x_58:
[----:B------:R-:W-:Y:S05]  /*3a00*/  BSYNC B1 ;  /* 0x0000000000017941 */ /* 0x000fea0003800000 */
.L_x_57:
[----:B-1----:R-:W2:Y:S04]  /*3a10*/  LDL.LU R9, [R1+0x7c] ;  /* 0x00007c0001097983 */ /* 0x002ea80000300800 */
[----:B------:R-:W4:Y:S01]  /*3a20*/  LDL.64 R10, [R1+0x80] ;  /* 0x00008000010a7983 */ /* 0x000f220000100a00 */
[----:B-----5:R-:W-:Y:S01]  /*3a30*/  HADD2.F32 R8, -RZ, R14.H0_H0 ;  /* 0x2000000eff087230 */ /* 0x020fe20000004100 */
[----:B------:R-:W-:Y:S02]  /*3a40*/  IADD3 R15, P1, R17, 0x80, RZ ;  /* 0x00000080110f7810 */ /* 0x000fe40007f3e0ff */
[----:B------:R-:W-:Y:S01]  /*3a50*/  ISETP.GT.AND P4, PT, R3, 0x80, PT ;  /* 0x000000800300780c */ /* 0x000fe20003f84270 */
[----:B------:R-:W3:Y:S01]  /*3a60*/  LDL.LU R12, [R1] ;  /* 0x00000000010c7983 */ /* 0x000ee20000300800 */
[----:B------:R-:W-:-:S04]  /*3a70*/  FMUL R8, R8, R16 ;  /* 0x0000001008087220 */ /* 0x000fc80000400000 */
[----:B--2---:R-:W-:-:S05]  /*3a80*/  FFMA R8, R9, R2, R8 ;  /* 0x0000000209087223 */ /* 0x004fca0000000008 */
[----:B------:R-:W-:-:S05]  /*3a90*/  F2FP.F16.F32.PACK_AB R8, RZ, R8 ;  /* 0x00000008ff08723e */ /* 0x000fca00000000ff */
[----:B------:R1:W-:Y:S01]  /*3aa0*/  @P2 STG.E.U16 desc[UR46][R6.64+0x32], R8 ;  /* 0x0000320806002986 */ /* 0x0003e2000c10152e */
[----:B------:R-:W-:Y:S01]  /*3ab0*/  ISETP.GT.AND P2, PT, R0, RZ, P4 ;  /* 0x000000ff0000720c */ /* 0x000fe20002744270 */
[----:B-1----:R-:W-:-:S04]  /*3ac0*/  IMAD.X R8, RZ, RZ, UR7, P1 ;  /* 0x00000007ff087e24 */ /* 0x002fc800088e06ff */
[----:B------:R-:W-:-:S04]  /*3ad0*/  IMAD R8, R8, R232, RZ ;  /* 0x000000e808087224 */ /* 0x000fc800078e02ff */
[C---:B------:R-:W-:Y:S02]  /*3ae0*/  IMAD R234, R15.reuse, R233, R8 ;  /* 0x000000e90fea7224 */ /* 0x040fe400078e0208 */
[----:B----4-:R-:W-:-:S04]  /*3af0*/  IMAD.WIDE.U32 R8, R15, R232, R10 ;  /* 0x000000e80f087225 */ /* 0x010fc800078e000a */
[----:B------:R-:W-:Y:S01]  /*3b00*/  IMAD.IADD R9, R9, 0x1, R234 ;  /* 0x0000000109097824 */ /* 0x000fe200078e02ea */
[----:B------:R-:W-:-:S04]  /*3b10*/  LEA R10, P1, R8, R22, 0x1 ;  /* 0x00000016080a7211 */ /* 0x000fc800078208ff */
[----:B------:R-:W-:-:S05]  /*3b20*/  LEA.HI.X R11, R8, R23, R9, 0x1, P1 ;  /* 0x00000017080b7211 */ /* 0x000fca00008f0c09 */
[----:B------:R1:W2:Y:S01]  /*3b30*/  @P2 LDG.E.LTC128B.U16 R14, desc[UR46][R10.64] ;  /* 0x0000002e0a0e2981 */ /* 0x0002a2000c1e1520 */
[----:B------:R-:W-:Y:S01]  /*3b40*/  IMAD.WIDE.U32 R8, R15, R232, R236 ;  /* 0x000000e80f087225 */ /* 0x000fe200078e00ec */
[----:B------:R-:W-:Y:S03]  /*3b50*/  BSSY B1, `(.L_x_59) ;  /* 0x0000016000017945 */ /* 0x000fe60003800000 */
[----:B------:R-:W-:Y:S02]  /*3b60*/  IMAD.IADD R9, R234, 0x1, R9 ;  /* 0x00000001ea097824 */ /* 0x000fe400078e0209 */
[----:B-1----:R-:W-:-:S04]  /*3b70*/  IMAD.WIDE.U32 R10, R235, UR42, R8 ;  /* 0x0000002aeb0a7c25 */ /* 0x002fc8000f8e0008 */
[----:B------:R-:W-:Y:S01]  /*3b80*/  IMAD.IADD R9, R13, 0x1, R11 ;  /* 0x000000010d097824 */ /* 0x000fe200078e020b */
[C---:B------:R-:W-:Y:S01]  /*3b90*/  LEA R8, P1, R10.reuse, R22, 0x1 ;  /* 0x000000160a087211 */ /* 0x040fe200078208ff */
[----:B------:R-:W-:Y:S01]  /*3ba0*/  IMAD.U32 R11, RZ, RZ, UR8 ;  /* 0x00000008ff0b7e24 */ /* 0x000fe2000f8e00ff */
[----:B------:R-:W-:Y:S02]  /*3bb0*/  MOV R13, UR8 ;  /* 0x00000008000d7c02 */ /* 0x000fe40008000f00 */
[----:B------:R-:W-:Y:S01]  /*3bc0*/  LEA.HI.X R9, R10, R23, R9, 0x1, P1 ;  /* 0x000000170a097211 */ /* 0x000fe200008f0c09 */
[----:B------:R-:W-:Y:S01]  /*3bd0*/  IMAD.SHL.U32 R11, R11, 0x100, RZ ;  /* 0x000001000b0b7824 */ /* 0x000fe200078e00ff */
[----:B------:R-:W-:Y:S01]  /*3be0*/  ISETP.GT.AND P1, PT, R0, 0x1, P4 ;  /* 0x000000010000780c */ /* 0x000fe20002724270 */
[----:B--2---:R-:W-:-:S05]  /*3bf0*/  HADD2.F32 R10, -RZ, R14.H0_H0 ;  /* 0x2000000eff0a7230 */ /* 0x004fca0000004100 */
[----:B------:R-:W-:-:S04]  /*3c00*/  FMUL R10, R10, R16 ;  /* 0x000000100a0a7220 */ /* 0x000fc80000400000 */
[----:B---3--:R-:W-:Y:S01]  /*3c10*/  FFMA R10, R12, R2, R10 ;  /* 0x000000020c0a7223 */ /* 0x008fe2000000000a */
[----:B------:R-:W-:-:S04]  /*3c20*/  IMAD.U32 R12, RZ, RZ, UR9 ;  /* 0x00000009ff0c7e24 */ /* 0x000fc8000f8e00ff */
[----:B------:R-:W-:Y:S02]  /*3c30*/  F2FP.F16.F32.PACK_AB R10, RZ, R10 ;  /* 0x0000000aff0a723e */ /* 0x000fe400000000ff */
[----:B------:R-:W-:Y:S02]  /*3c40*/  SHF.L.U64.HI R235, R13, 0x8, R12 ;  /* 0x000000080deb7819 */ /* 0x000fe4000001020c */
[----:B------:R-:W-:-:S03]  /*3c50*/  IADD3 R12, P3, R11, R4, RZ ;  /* 0x000000040b0c7210 */ /* 0x000fc60007f7e0ff */
[----:B------:R1:W-:Y:S02]  /*3c60*/  STL [R1+0x50], R235 ;  /* 0x000050eb01007387 */ /* 0x0003e40000100800 */
[----:B------:R-:W-:-:S05]  /*3c70*/  IMAD.X R13, R235, 0x1, R5, P3 ;  /* 0x00000001eb0d7824 */ /* 0x000fca00018e0605 */
[----:B------:R1:W-:Y:S01]  /*3c80*/  @P2 STG.E.U16 desc[UR46][R12.64], R10 ;  /* 0x0000000a0c002986 */ /* 0x0003e2000c10152e */
[----:B------:R-:W-:Y:S05]  /*3c90*/  @!P1 BRA `(.L_x_60) ;  /* 0x0000000000049947 */ /* 0x000fea0003800000 */
[----:B------:R2:W5:Y:S02]  /*3ca0*/  LDG.E.LTC128B.U16 R14, desc[UR46][R8.64+0x2] ;  /* 0x0000022e080e7981 */ /* 0x000564000c1e1520 */
.L_x_60:
[----:B------:R-:W-:Y:S05]  /*3cb0*/  BSYNC B1 ;  /* 0x0000000000017941 */ /* 0x000fea0003800000 */
.L_x_59:
[----:B------:R-:W3:Y:S01]  /*3cc0*/  LDL.LU R11, [R1+0x4] ;  /* 0x00000400010b7983 */ /* 0x000ee20000300800 */
[----:B-1---5:R-:W-:-:S03]  /*3cd0*/  HADD2.F32 R10, -RZ, R14.H0_H0 ;  /* 0x2000000eff0a7230 */ /* 0x022fc60000004100 */
[----:B------:R2:W-:Y:S02]  /*3ce0*/  STL.64 [R1+0xb0], R8 ;  /* 0x0000b00801007387 */ /* 0x0005e40000100a00 */
[----:B------:R-:W-:Y:S02]  /*3cf0*/  FMUL R10, R10, R16 ;  /* 0x000000100a0a7220 */ /* 0x000fe40000400000 */
[----:B--2---:R-:W2:Y:S04]  /*3d00*/  LDL.64 R8, [R1+0x90] ;  /* 0x0000900001087983 */ /* 0x004ea80000100a00 */
[----:B------:R1:W-:Y:S04]  /*3d10*/  STL.64 [R1+0xa8], R6 ;  /* 0x0000a80601007387 */ /* 0x0003e80000100a00 */
[----:B-1----:R-:W4:Y:S04]  /*3d20*/  LDL.64 R6, [R1+0x80] ;  /* 0x0000800001067983 */ /* 0x002f280000100a00 */
[----:B------:R1:W-:Y:S01]  /*3d30*/  STL [R1+0xa4], R4 ;  /* 0x0000a40401007387 */ /* 0x0003e20000100800 */
[----:B---3--:R-:W-:-:S03]  /*3d40*/  FFMA R235, R11, R2, R10 ;  /* 0x000000020beb7223 */ /* 0x008fc6000000000a */
[----:B------:R-:W3:Y:S01]  /*3d50*/  LDL.64 R10, [R1+0x40] ;  /* 0x00004000010a7983 */ /* 0x000ee20000100a00 */
[----:B------:R-:W-:Y:S02]  /*3d60*/  ISETP.GT.AND P3, PT, R3, 0x88, PT ;  /* 0x000000880300780c */ /* 0x000fe40003f64270 */
[----:B------:R-:W-:-:S04]  /*3d70*/  F2FP.F16.F32.PACK_AB R235, RZ, R235 ;  /* 0x000000ebffeb723e */ /* 0x000fc800000000ff */
[----:B-1----:R-:W-:-:S05]  /*3d80*/  PRMT R4, R235, 0x7610, R4 ;  /* 0x00007610eb047816 */ /* 0x002fca0000000004 */
[----:B------:R1:W-:Y:S01]  /*3d90*/  @P1 STG.E.U16 desc[UR46][R12.64+0x2], R4 ;  /* 0x000002040c001986 */ /* 0x0003e2000c10152e */
[----:B------:R-:W-:Y:S01]  /*3da0*/  ISETP.GT.AND P2, PT, R0, RZ, P3 ;  /* 0x000000ff0000720c */ /* 0x000fe20001f44270 */
[----:B------:R-:W-:Y:S01]  /*3db0*/  BSSY B1, `(.L_x_61) ;  /* 0x000000f000017945 */ /* 0x000fe20003800000 */
[----:B---3--:R-:W-:-:S04]  /*3dc0*/  IMAD.WIDE.U32 R10, R15, R232, R10 ;  /* 0x000000e80f0a7225 */ /* 0x008fc800078e000a */
[----:B------:R-:W-:Y:S01]  /*3dd0*/  IMAD.IADD R234, R234, 0x1, R11 ;  /* 0x00000001eaea7824 */ /* 0x000fe200078e020b */
[----:B--2---:R-:W-:Y:S02]  /*3de0*/  IADD3 R15, P6, R8, R10, RZ ;  /* 0x0000000a080f7210 */ /* 0x004fe40007fde0ff */
[----:B------:R2:W5:Y:S03]  /*3df0*/  LDL.LU.64 R8, [R1+0xb0] ;  /* 0x0000b00001087983 */ /* 0x0005660000300a00 */
[----:B----4-:R-:W-:Y:S01]  /*3e00*/  IMAD.X R235, R234, 0x1, R7, P6 ;  /* 0x00000001eaeb7824 */ /* 0x010fe200030e0607 */
[----:B------:R3:W-:Y:S04]  /*3e10*/  STL [R1+0x4], R234 ;  /* 0x000004ea01007387 */ /* 0x0007e80000100800 */
[----:B------:R2:W5:Y:S04]  /*3e20*/  LDL.LU.64 R6, [R1+0xa8] ;  /* 0x0000a80001067983 */ /* 0x0005680000300a00 */
[----:B-1----:R2:W5:Y:S01]  /*3e30*/  LDL.LU R4, [R1+0xa4] ;  /* 0x0000a40001047983 */ /* 0x0025620000300800 */
[----:B---3--:R-:W-:-:S03]  /*3e40*/  LEA R234, P6, R15, R22, 0x1 ;  /* 0x000000160fea7211 */ /* 0x008fc600078c08ff */
[----:B------:R2:W-:Y:S01]  /*3e50*/  STL.S16 [R1], R14 ;  /* 0x0000000e01007387 */ /* 0x0005e20000100600 */
[----:B------:R-:W-:Y:S01]  /*3e60*/  LEA.HI.X R235, R15, R23, R235, 0x1, P6 ;  /* 0x000000170feb7211 */ /* 0x000fe200030f0ceb */
[----:B------:R-:W-:Y:S08]  /*3e70*/  @!P2 BRA `(.L_x_62) ;  /* 0x000000000008a947 */ /* 0x000ff00003800000 */
[----:B--2---:R-:W2:Y:S04]  /*3e80*/  LDG.E.LTC128B.U16 R14, desc[UR46][R234.64] ;  /* 0x0000002eea0e7981 */ /* 0x004ea8000c1e1520 */
[----:B--2---:R1:W-:Y:S02]  /*3e90*/  STL [R1], R14 ;  /* 0x0000000e01007387 */ /* 0x0043e40000100800 */
.L_x_62:
[----:B------:R-:W-:Y:S05]  /*3ea0*/  BSYNC B1 ;  /* 0x0000000000017941 */ /* 0x000fea0003800000 */
.L_x_61:
[----:B------:R-:W3:Y:S04]  /*3eb0*/  LDL.LU R15, [R1+0x8] ;  /* 0x00000800010f7983 */ /* 0x000ee80000300800 */
[----:B------:R-:W4:Y:S01]  /*3ec0*/  LDL.LU R235, [R1] ;  /* 0x0000000001eb7983 */ /* 0x000f220000300800 */
[----:B-12---:R-:W-:-:S04]  /*3ed0*/  IMAD.U32 R14, RZ, RZ, UR8 ;  /* 0x00000008ff0e7e24 */ /* 0x006fc8000f8e00ff */
[----:B------:R-:W-:-:S05]  /*3ee0*/  IMAD.SHL.U32 R14, R14, 0x10, RZ ;  /* 0x000000100e0e7824 */ /* 0x000fca00078e00ff */
[----:B------:R-:W-:Y:S01]  /*3ef0*/  IADD3 R14, P1, R12, R14, RZ ;  /* 0x0000000e0c0e7210 */ /* 0x000fe20007f3e0ff */
[----:B----4-:R-:W-:-:S05]  /*3f00*/  HADD2.F32 R11, -RZ, R235.H0_H0 ;  /* 0x200000ebff0b7230 */ /* 0x010fca0000004100 */
[----:B------:R-:W-:-:S04]  /*3f10*/  FMUL R11, R11, R16 ;  /* 0x000000100b0b7220 */ /* 0x000fc80000400000 */
[----:B---3--:R-:W-:Y:S02]  /*3f20*/  FFMA R11, R15, R2, R11 ;  /* 0x000000020f0b7223 */ /* 0x008fe4000000000b */
[----:B------:R-:W2:Y:S03]  /*3f30*/  LDL R15, [R1+0x48] ;  /* 0x00004800010f7983 */ /* 0x000ea60000100800 */
[----:B------:R-:W-:Y:S01]  /*3f40*/  F2FP.F16.F32.PACK_AB R11, RZ, R11 ;  /* 0x0000000bff0b723e */ /* 0x000fe200000000ff */
[----:B--2---:R-:W-:-:S05]  /*3f50*/  IMAD.X R15, R13, 0x1, R15, P1 ;  /* 0x000000010d0f7824 */ /* 0x004fca00008e060f */
[----:B------:R1:W-:Y:S04]  /*3f60*/  @P2 STG.E.U16 desc[UR46][R14.64], R11 ;  /* 0x0000000b0e002986 */ /* 0x0003e8000c10152e */
[----:B-1----:R-:W2:Y:S01]  /*3f70*/  LDL.LU R15, [R1+0x4] ;  /* 0x00000400010f7983 */ /* 0x002ea20000300800 */
[----:B------:R-:W-:-:S03]  /*3f80*/  IADD3 R14, P1, R236, R10, RZ ;  /* 0x0000000aec0e7210 */ /* 0x000fc60007f3e0ff */
[----:B------:R-:W3:Y:S04]  /*3f90*/  LDL R10, [R1+0x88] ;  /* 0x00008800010a7983 */ /* 0x000ee80000100800 */
[----:B------:R-:W4:Y:S01]  /*3fa0*/  LDL R11, [R1+0x8c] ;  /* 0x00008c00010b7983 */ /* 0x000f220000100800 */
[----:B------:R-:W-:Y:S01]  /*3fb0*/  ISETP.GT.AND P6, PT, R0, 0x1, P3 ;  /* 0x000000010000780c */ /* 0x000fe20001fc4270 */
[----:B------:R-:W-:Y:S01]  /*3fc0*/  BSSY B1, `(.L_x_63) ;  /* 0x0000009000017945 */ /* 0x000fe20003800000 */
[----:B------:R-:W-:Y:S01]  /*3fd0*/  PRMT R234, R235, 0x7610, R234 ;  /* 0x00007610ebea7816 */ /* 0x000fe200000000ea */
[----:B--2---:R-:W-:Y:S02]  /*3fe0*/  IMAD.X R15, R237, 0x1, R15, P1 ;  /* 0x00000001ed0f7824 */ /* 0x004fe400008e060f */
[----:B---3--:R-:W-:-:S04]  /*3ff0*/  IMAD.WIDE.U32 R14, R10, UR42, R14 ;  /* 0x0000002a0a0e7c25 */ /* 0x008fc8000f8e000e */
[----:B----4-:R-:W-:Y:S01]  /*4000*/  IMAD.IADD R11, R11, 0x1, R15 ;  /* 0x000000010b0b7824 */ /* 0x010fe200078e020f */
[----:B------:R-:W-:-:S04]  /*4010*/  LEA R10, P1, R14, R22, 0x1 ;  /* 0x000000160e0a7211 */ /* 0x000fc800078208ff */
[----:B------:R-:W-:Y:S01]  /*4020*/  LEA.HI.X R11, R14, R23, R11, 0x1, P1 ;  /* 0x000000170e0b7211 */ /* 0x000fe200008f0c0b */
[----:B------:R-:W-:Y:S08]  /*4030*/  @!P6 BRA `(.L_x_64) ;  /* 0x000000000004e947 */ /* 0x000ff00003800000 */
[----:B------:R1:W5:Y:S02]  /*4040*/  LDG.E.LTC128B.U16 R234, desc[UR46][R10.64+0x2] ;  /* 0x0000022e0aea7981 */ /* 0x000364000c1e1520 */
.L_x_64:
[----:B------:R-:W-:Y:S05]  /*4050*/  BSYNC B1 ;  /* 0x0000000000017941 */ /* 0x000fea0003800000 */
.L_x_63:
[----:B------:R-:W2:Y:S01]  /*4060*/  LDL.LU R235, [R1+0xc] ;  /* 0x00000c0001eb7983 */ /* 0x000ea20000300800 */
[----:B-----5:R-:W-:Y:S02]  /*4070*/  HADD2.F32 R14, -RZ, R234.H0_H0 ;  /* 0x200000eaff0e7230 */ /* 0x020fe40000004100 */
[----:B------:R-:W-:-:S03]  /*4080*/  IMAD.U32 R15, RZ, RZ, UR8 ;  /* 0x00000008ff0f7e24 */ /* 0x000fc6000f8e00ff */
[----:B------:R-:W-:Y:S01]  /*4090*/  FMUL R14, R14, R16 ;  /* 0x000000100e0e7220 */ /* 0x000fe20000400000 */
[----:B------:R-:W-:-:S03]  /*40a0*/  IMAD.SHL.U32 R15, R15, 0x10, RZ ;  /* 0x000000100f0f7824 */ /* 0x000fc600078e00ff */
[----:B--2---:R-:W-:Y:S02]  /*40b0*/  FFMA R235, R235, R2, R14 ;  /* 0x00000002ebeb7223 */ /* 0x004fe4000000000e */
[----:B------:R-:W-:Y:S02]  /*40c0*/  IADD3 R14, P2, R15, R12, RZ ;  /* 0x0000000c0f0e7210 */ /* 0x000fe40007f5e0ff */
[----:B------:R-:W2:Y:S01]  /*40d0*/  LDL R15, [R1+0x48] ;  /* 0x00004800010f7983 */ /* 0x000ea20000100800 */
[----:B------:R-:W-:Y:S01]  /*40e0*/  ISETP.GT.AND P1, PT, R0, 0x8, P4 ;  /* 0x000000080000780c */ /* 0x000fe20002724270 */
[----:B------:R-:W-:Y:S01]  /*40f0*/  BSSY B1, `(.L_x_65) ;  /* 0x0000007000017945 */ /* 0x000fe20003800000 */
[----:B------:R-:W-:Y:S02]  /*4100*/  F2FP.F16.F32.PACK_AB R235, RZ, R235 ;  /* 0x000000ebffeb723e */ /* 0x000fe400000000ff */
[----:B--2---:R-:W-:-:S05]  /*4110*/  IADD3.X R15, R15, R13, RZ, P2, !PT ;  /* 0x0000000d0f0f7210 */ /* 0x004fca00017fe4ff */
[----:B------:R2:W-:Y:S02]  /*4120*/  @P6 STG.E.U16 desc[UR46][R14.64+0x2], R235 ;  /* 0x000002eb0e006986 */ /* 0x0005e4000c10152e */
[----:B--2---:R-:W-:Y:S02]  /*4130*/  PRMT R14, R234, 0x7610, R14 ;  /* 0x00007610ea0e7816 */ /* 0x004fe4000000000e */
[----:B------:R-:W-:Y:S05]  /*4140*/  @!P1 BRA `(.L_x_66) ;  /* 0x0000000000049947 */ /* 0x000fea0003800000 */
[----:B------:R2:W5:Y:S02]  /*4150*/  LDG.E.LTC128B.U16 R14, desc[UR46][R8.64+0x10] ;  /* 0x0000102e080e7981 */ /* 0x000564000c1e1520 */
.L_x_66:
[----:B------:R-:W-:Y:S05]  /*4160*/  BSYNC B1 ;  /* 0x0000000000017941 */ /* 0x000fea0003800000 */
.L_x_65:
[----:B------:R-:W3:Y:S01]  /*4170*/  LDL.LU R234, [R1+0x10] ;  /* 0x0000100001ea7983 */ /* 0x000ee20000300800 */
[----:B-----5:R-:W-:Y:S01]  /*4180*/  HADD2.F32 R15, -RZ, R14.H0_H0 ;  /* 0x2000000eff0f7230 */ /* 0x020fe20000004100 */
        /* <DEDUP_REMOVED lines=8> */
.L_x_68:
[----:B------:R-:W-:Y:S05]  /*4210*/  BSYNC B1 ;  /* 0x0000000000017941 */ /* 0x000fea0003800000 */
.L_x_67:
[----:B------:R-:W2:Y:S01]  /*4220*/  LDL.LU R235, [R1+0x14] ;  /* 0x0000140001eb7983 */ /* 0x000ea20000300800 */
[----:B---3-5:R-:W-:Y:S01]  /*4230*/  HADD2.F32 R15, -RZ, R14.H0_H0 ;  /* 0x2000000eff0f7230 */ /* 0x028fe20000004100 */
[----:B------:R-:W-:Y:S01]  /*4240*/  ISETP.GT.AND P1, PT, R0, 0x8, P3 ;  /* 0x000000080000780c */ /* 0x000fe20001f24270 */
[----:B------:R-:W-:Y:S01]  /*4250*/  BSSY B1, `(.L_x_69) ;  /* 0x0000008000017945 */ /* 0x000fe20003800000 */
[----:B------:R-:W-:Y:S02]  /*4260*/  PRMT R234, R14, 0x7610, R234 ;  /* 0x000076100eea7816 */ /* 0x000fe400000000ea */
[----:B------:R-:W-:-:S04]  /*4270*/  FMUL R15, R15, R16 ;  /* 0x000000100f0f7220 */ /* 0x000fc80000400000 */
[----:B--2---:R-:W-:-:S05]  /*4280*/  FFMA R15, R235, R2, R15 ;  /* 0x00000002eb0f7223 */ /* 0x004fca000000000f */
[----:B------:R-:W-:-:S05]  /*4290*/  F2FP.F16.F32.PACK_AB R15, RZ, R15 ;  /* 0x0000000fff0f723e */ /* 0x000fca00000000ff */
[----:B------:R2:W-:Y:S01]  /*42a0*/  @P2 STG.E.U16 desc[UR46][R12.64+0x12], R15 ;  /* 0x0000120f0c002986 */ /* 0x0005e2000c10152e */
[----:B------:R-:W-:Y:S05]  /*42b0*/  @!P1 BRA `(.L_x_70) ;  /* 0x0000000000049947 */ /* 0x000fea0003800000 */
[----:B------:R3:W5:Y:S02]  /*42c0*/  LDG.E.LTC128B.U16 R234, desc[UR46][R10.64+0x10] ;  /* 0x0000102e0aea7981 */ /* 0x000764000c1e1520 */
.L_x_70:
[----:B------:R-:W-:Y:S05]  /*42d0*/  BSYNC B1 ;  /* 0x0000000000017941 */ /* 0x000fea0003800000 */
.L_x_69:
[----:B------:R-:W4:Y:S01]  /*42e0*/  LDL.LU R235, [R1+0x18] ;  /* 0x0000180001eb7983 */ /* 0x000f220000300800 */
[----:B-----5:R-:W-:Y:S02]  /*42f0*/  HADD2.F32 R14, -RZ, R234.H0_H0 ;  /* 0x200000eaff0e7230 */ /* 0x020fe40000004100 */
[----:B--2---:R-:W-:Y:S01]  /*4300*/  IMAD.U32 R15, RZ, RZ, UR8 ;  /* 0x00000008ff0f7e24 */ /* 0x004fe2000f8e00ff */
[----:B------:R2:W-:Y:S02]  /*4310*/  STL [R1+0xa4], R3 ;  /* 0x0000a40301007387 */ /* 0x0005e40000100800 */
[----:B------:R-:W-:Y:S01]  /*4320*/  FMUL R14, R14, R16 ;  /* 0x000000100e0e7220 */ /* 0x000fe20000400000 */
[----:B------:R-:W-:Y:S01]  /*4330*/  IMAD.SHL.U32 R15, R15, 0x10, RZ ;  /* 0x000000100f0f7824 */ /* 0x000fe200078e00ff */
[----:B--2---:R-:W2:Y:S02]  /*4340*/  LDL.LU R3, [R1+0x50] ;  /* 0x0000500001037983 */ /* 0x004ea40000300800 */
[----:B----4-:R-:W-:Y:S01]  /*4350*/  FFMA R235, R235, R2, R14 ;  /* 0x00000002ebeb7223 */ /* 0x010fe2000000000e */
[----:B------:R-:W-:-:S04]  /*4360*/  IMAD.U32 R14, RZ, RZ, UR8 ;  /* 0x00000008ff0e7e24 */ /* 0x000fc8000f8e00ff */
[----:B------:R-:W-:-:S05]  /*4370*/  IMAD.SHL.U32 R14, R14, 0x100, RZ ;  /* 0x000001000e0e7824 */ /* 0x000fca00078e00ff */
[----:B------:R-:W-:Y:S02]  /*4380*/  IADD3 R14, P2, P6, R15, R4, R14 ;  /* 0x000000040f0e7210 */ /* 0x000fe40007e5e00e */
[----:B------:R-:W2:Y:S01]  /*4390*/  LDL R15, [R1+0x48] ;  /* 0x00004800010f7983 */ /* 0x000ea20000100800 */
[----:B------:R-:W-:Y:S01]  /*43a0*/  F2FP.F16.F32.PACK_AB R235, RZ, R235 ;  /* 0x000000ebffeb723e */ /* 0x000fe200000000ff */
[----:B------:R-:W-:Y:S01]  /*43b0*/  BSSY B1, `(.L_x_71) ;  /* 0x0000007000017945 */ /* 0x000fe20003800000 */
[----:B--2---:R-:W-:Y:S02]  /*43c0*/  IADD3.X R15, R15, R5, R3, P2, P6 ;  /* 0x000000050f0f7210 */ /* 0x004fe400017ec403 */
[----:B------:R2:W5:Y:S01]  /*43d0*/  LDL.LU R3, [R1+0xa4] ;  /* 0x0000a40001037983 */ /* 0x0005620000300800 */
[----:B------:R-:W-:-:S03]  /*43e0*/  ISETP.GT.AND P2, PT, R0, 0x9, P3 ;  /* 0x000000090000780c */ /* 0x000fc60001f44270 */
[----:B------:R2:W-:Y:S10]  /*43f0*/  @P1 STG.E.U16 desc[UR46][R14.64+0x10], R235 ;  /* 0x000010eb0e001986 */ /* 0x0005f4000c10152e */
[----:B------:R-:W-:Y:S05]  /*4400*/  @!P2 BRA `(.L_x_72) ;  /* 0x000000000004a947 */ /* 0x000fea0003800000 */
[----:B------:R4:W5:Y:S02]  /*4410*/  LDG.E.LTC128B.U16 R234, desc[UR46][R10.64+0x12] ;  /* 0x0000122e0aea7981 */ /* 0x000964000c1e1520 */
.L_x_72:
[----:B------:R-:W-:Y:S05]  /*4420*/  BSYNC B1 ;  /* 0x0000000000017941 */ /* 0x000fea0003800000 */
.L_x_71:
[----:B-----5:R0:W-:Y:S04]  /*4430*/  STL [R1+0xa4], R3 ;  /* 0x0000a40301007387 */ /* 0x0201e80000100800 */
[----:B0-----:R-:W3:Y:S01]  /*4440*/  LDL.LU R3, [R1+0x1c] ;  /* 0x00001c0001037983 */ /* 0x001ee20000300800 */
[----:B--2---:R-:W-:-:S05]  /*4450*/  HADD2.F32 R235, -RZ, R234.H0_H0 ;  /* 0x200000eaffeb7230 */ /* 0x004fca0000004100 */
[----:B------:R-:W-:Y:S01]  /*4460*/  FMUL R235, R235, R16 ;  /* 0x00000010ebeb7220 */ /* 0x000fe20000400000 */
[----:B------:R-:W-:-:S03]  /*4470*/  ISETP.GT.AND P1, PT, R0, 0x10, P4 ;  /* 0x000000100000780c */ /* 0x000fc60002724270 */
[----:B---3--:R-:W-:Y:S02]  /*4480*/  FFMA R235, R3, R2, R235 ;  /* 0x0000000203eb7223 */ /* 0x008fe400000000eb */
[----:B------:R0:W5:Y:S01]  /*4490*/  LDL.LU R3, [R1+0xa4] ;  /* 0x0000a40001037983 */ /* 0x0001620000300800 */
[----:B------:R-:W-:Y:S02]  /*44a0*/  BSSY B1, `(.L_x_73) ;  /* 0x0000005000017945 */ /* 0x000fe40003800000 */
[----:B------:R-:W-:-:S05]  /*44b0*/  F2FP.F16.F32.PACK_AB R235, RZ, R235 ;  /* 0x000000ebffeb723e */ /* 0x000fca00000000ff */
[----:B------:R0:W-:Y:S01]  /*44c0*/  @P2 STG.E.U16 desc[UR46][R14.64+0x12], R235 ;  /* 0x000012eb0e002986 */ /* 0x0001e2000c10152e */
[----:B------:R-:W-:Y:S05]  /*44d0*/  @!P1 BRA `(.L_x_74) ;  /* 0x0000000000049947 */ /* 0x000fea0003800000 */
[----:B------:R2:W5:Y:S02]  /*44e0*/  LDG.E.LTC128B.U16 R234, desc[UR46][R8.64+0x20] ;  /* 0x0000202e08ea7981 */ /* 0x000564000c1e1520 */
.L_x_74:
[----:B------:R-:W-:Y:S05]  /*44f0*/  BSYNC B1 ;  /* 0x0000000000017941 */ /* 0x000fea0003800000 */
.L_x_73:
[----:B-----5:R3:W-:Y:S04]  /*4500*/  STL [R1+0xa4], R3 ;  /* 0x0000a40301007387 */ /* 0x0207e80000100800 */
[----:B---3--:R-:W3:Y:S01]  /*4510*/  LDL.LU R3, [R1+0x20] ;  /* 0x0000200001037983 */ /* 0x008ee20000300800 */
[----:B0-----:R-:W-:-:S05]  /*4520*/  HADD2.F32 R235, -RZ, R234.H0_H0 ;  /* 0x200000eaffeb7230 */ /* 0x001fca0000004100 */
        /* <DEDUP_REMOVED lines=9> */
.L_x_76:
[----:B------:R-:W-:Y:S05]  /*45c0*/  BSYNC B1 ;  /* 0x0000000000017941 */ /* 0x000fea0003800000 */
.L_x_75:
[----:B-----5:R1:W-:Y:S04]  /*45d0*/  STL [R1+0xa4], R3 ;  /* 0x0000a40301007387 */ /* 0x0203e80000100800 */
[----:B-1----:R-:W2:Y:S01]  /*45e0*/  LDL.LU R3, [R1+0x24] ;  /* 0x0000240001037983 */ /* 0x002ea20000300800 */
[----:B0-----:R-:W-:-:S05]  /*45f0*/  HADD2.F32 R235, -RZ, R234.H0_H0 ;  /* 0x200000eaffeb7230 */ /* 0x001fca0000004100 */
[----:B------:R-:W-:Y:S01]  /*4600*/  FMUL R235, R235, R16 ;  /* 0x00000010ebeb7220 */ /* 0x000fe20000400000 */
[----:B------:R-:W-:-:S03]  /*4610*/  ISETP.GT.AND P1, PT, R0, 0x10, P3 ;  /* 0x000000100000780c */ /* 0x000fc60001f24270 */
[----:B--2---:R-:W-:Y:S02]  /*4620*/  FFMA R235, R3, R2, R235 ;  /* 0x0000000203eb7223 */ /* 0x004fe400000000eb */
[----:B------:R0:W5:Y:S01]  /*4630*/  LDL.LU R3, [R1+0xa4] ;  /* 0x0000a40001037983 */ /* 0x0001620000300800 */
[----:B------:R-:W-:Y:S02]  /*4640*/  BSSY B1, `(.L_x_77) ;  /* 0x0000005000017945 */ /* 0x000fe40003800000 */
[----:B------:R-:W-:-:S05]  /*4650*/  F2FP.F16.F32.PACK_AB R235, RZ, R235 ;  /* 0x000000ebffeb723e */ /* 0x000fca00000000ff */
[----:B------:R0:W-:Y:S01]  /*4660*/  @P2 STG.E.U16 desc[UR46][R12.64+0x22], R235 ;  /* 0x000022eb0c002986 */ /* 0x0001e2000c10152e */
[----:B------:R-:W-:Y:S05]  /*4670*/  @!P1 BRA `(.L_x_78) ;  /* 0x0000000000049947 */ /* 0x000fea0003800000 */
[----:B------:R1:W5:Y:S02]  /*4680*/  LDG.E.LTC128B.U16 R234, desc[UR46][R10.64+0x20] ;  /* 0x0000202e0aea7981 */ /* 0x000364000c1e1520 */
.L_x_78:
[----:B------:R-:W-:Y:S05]  /*4690*/  BSYNC B1 ;  /* 0x0000000000017941 */ /* 0x000fea0003800000 */
.L_x_77:
[----:B-----5:R2:W-:Y:S04]  /*46a0*/  STL [R1+0xa4], R3 ;  /* 0x0000a40301007387 */ /* 0x0205e80000100800 */
[----:B--2---:R-:W2:Y:S01]  /*46b0*/  LDL.LU R3, [R1+0x28] ;  /* 0x0000280001037983 */ /* 0x004ea20000300800 */
        /* <DEDUP_REMOVED lines=10> */
.L_x_80:
[----:B------:R-:W-:Y:S05]  /*4760*/  BSYNC B1 ;  /* 0x0000000000017941 */ /* 0x000fea0003800000 */
.L_x_79:
[----:B-----5:R1:W-:Y:S04]  /*4770*/  STL [R1+0xa4], R3 ;  /* 0x0000a40301007387 */ /* 0x0203e80000100800 */
[----:B-1----:R-:W3:Y:S01]  /*4780*/  LDL.LU R3, [R1+0x2c] ;  /* 0x00002c0001037983 */ /* 0x002ee20000300800 */
        /* <DEDUP_REMOVED lines=10> */
.L_x_82:
[----:B------:R-:W-:Y:S05]  /*4830*/  BSYNC B1 ;  /* 0x0000000000017941 */ /* 0x000fea0003800000 */
.L_x_81:
        /* <DEDUP_REMOVED lines=12> */
.L_x_84:
[----:B------:R-:W-:Y:S05]  /*4900*/  BSYNC B1 ;  /* 0x0000000000017941 */ /* 0x000fea0003800000 */
.L_x_83:
[----:B-----5:R1:W-:Y:S04]  /*4910*/  STL [R1+0xa4], R3 ;  /* 0x0000a40301007387 */ /* 0x0203e80000100800 */
[----:B-1----:R-:W2:Y:S01]  /*4920*/  LDL.LU R3, [R1+0x34] ;  /* 0x0000340001037983 */ /* 0x002ea20000300800 */
[----:B0-----:R-:W-:-:S05]  /*4930*/  HADD2.F32 R235, -RZ, R234.H0_H0 ;  /* 0x200000eaffeb7230 */ /* 0x001fca0000004100 */
[----:B------:R-:W-:Y:S01]  /*4940*/  FMUL R235, R235, R16 ;  /* 0x00000010ebeb7220 */ /* 0x000fe20000400000 */
[----:B------:R-:W-:Y:S01]  /*4950*/  ISETP.GT.AND P1, PT, R0, 0x18, P3 ;  /* 0x000000180000780c */ /* 0x000fe20001f24270 */
[----:B------:R-:W-:Y:S02]  /*4960*/  BSSY B1, `(.L_x_85) ;  /* 0x0000009000017945 */ /* 0x000fe40003800000 */
[----:B--2---:R-:W-:Y:S02]  /*4970*/  FFMA R235, R3, R2, R235 ;  /* 0x0000000203eb7223 */ /* 0x004fe400000000eb */
[----:B------:R0:W5:Y:S03]  /*4980*/  LDL.LU R3, [R1+0xa4] ;  /* 0x0000a40001037983 */ /* 0x0001660000300800 */
[----:B------:R-:W-:Y:S01]  /*4990*/  F2FP.F16.F32.PACK_AB R235, RZ, R235 ;  /* 0x000000ebffeb723e */ /* 0x000fe200000000ff */
[----:B------:R0:W-:Y:S04]  /*49a0*/  STL.S16 [R1], R234 ;  /* 0x000000ea01007387 */ /* 0x0001e80000100600 */
[----:B------:R0:W-:Y:S01]  /*49b0*/  @P2 STG.E.U16 desc[UR46][R12.64+0x32], R235 ;  /* 0x000032eb0c002986 */ /* 0x0001e2000c10152e */
[----:B------:R-:W-:Y:S05]  /*49c0*/  @!P1 BRA `(.L_x_86) ;  /* 0x0000000000089947 */ /* 0x000fea0003800000 */
[----:B0-----:R-:W2:Y:S04]  /*49d0*/  LDG.E.LTC128B.U16 R234, desc[UR46][R10.64+0x30] ;  /* 0x0000302e0aea7981 */ /* 0x001ea8000c1e1520 */
[----:B--2---:R1:W-:Y:S02]  /*49e0*/  STL [R1], R234 ;  /* 0x000000ea01007387 */ /* 0x0043e40000100800 */
.L_x_86:
[----:B------:R-:W-:Y:S05]  /*49f0*/  BSYNC B1 ;  /* 0x0000000000017941 */ /* 0x000fea0003800000 */
.L_x_85:
[----:B------:R2:W-:Y:S01]  /*4a00*/  STL.64 [R1+0xa8], R4 ;  /* 0x0000a80401007387 */ /* 0x0005e20000100a00 */
[----:B0-----:R-:W-:-:S03]  /*4a10*/  IADD3 R235, P2, R17, 0x100, RZ ;  /* 0x0000010011eb7810 */ /* 0x001fc60007f5e0ff */
[----:B--2---:R-:W2:Y:S01]  /*4a20*/  LDL.64 R4, [R1+0x80] ;  /* 0x0000800001047983 */ /* 0x004ea20000100a00 */
[----:B-1----:R-:W-:-:S03]  /*4a30*/  HADD2.F32 R234, -RZ, R234.H0_H0 ;  /* 0x200000eaffea7230 */ /* 0x002fc60000004100 */
[----:B------:R-:W3:Y:S02]  /*4a40*/  LDL.LU R17, [R1+0x38] ;  /* 0x0000380001117983 */ /* 0x000ee40000300800 */
[----:B------:R-:W-:Y:S02]  /*4a50*/  FMUL R234, R234, R16 ;  /* 0x00000010eaea7220 */ /* 0x000fe40000400000 */
[----:B------:R-:W-:Y:S02]  /*4a60*/  STL [R1+0x8], R235 ;  /* 0x000008eb01007387 */ /* 0x000fe40000100800 */
[----:B---3--:R-:W-:Y:S01]  /*4a70*/  FFMA R17, R17, R2, R234 ;  /* 0x0000000211117223 */ /* 0x008fe200000000ea */
[----:B------:R-:W-:-:S04]  /*4a80*/  IMAD.X R234, RZ, RZ, UR7, P2 ;  /* 0x00000007ffea7e24 */ /* 0x000fc800090e06ff */
[----:B------:R-:W-:-:S04]  /*4a90*/  IMAD R234, R234, R232, RZ ;  /* 0x000000e8eaea7224 */ /* 0x000fc800078e02ff */
[C---:B------:R-:W-:Y:S02]  /*4aa0*/  IMAD R234, R235.reuse, R233, R234 ;  /* 0x000000e9ebea7224 */ /* 0x040fe400078e02ea */
[----:B------:R-:W3:Y:S04]  /*4ab0*/  LDL.LU R233, [R1] ;  /* 0x0000000001e97983 */ /* 0x000ee80000300800 */
[----:B------:R2:W-:Y:S02]  /*4ac0*/  STL [R1+0xc], R234 ;  /* 0x00000cea01007387 */ /* 0x0005e40000100800 */
[----:B--2---:R-:W-:Y:S02]  /*4ad0*/  IMAD.WIDE.U32 R234, R235, R232, R4 ;  /* 0x000000e8ebea7225 */ /* 0x004fe400078e0004 */
[----:B------:R0:W5:Y:S01]  /*4ae0*/  LDL.LU.64 R4, [R1+0xa8] ;  /* 0x0000a80001047983 */ /* 0x0001620000300a00 */
[----:B------:R-:W-:-:S02]  /*4af0*/  ISETP.GT.AND P6, PT, R0, 0x19, P3 ;  /* 0x000000190000780c */ /* 0x000fc40001fc4270 */
[----:B------:R-:W-:Y:S01]  /*4b00*/  F2FP.F16.F32.PACK_AB R17, RZ, R17 ;  /* 0x00000011ff11723e */ /* 0x000fe200000000ff */
[----:B------:R-:W-:Y:S04]  /*4b10*/  BSSY B1, `(.L_x_87) ;  /* 0x0000005000017945 */ /* 0x000fe80003800000 */
[----:B------:R3:W-:Y:S02]  /*4b20*/  @P1 STG.E.U16 desc[UR46][R14.64+0x30], R17 ;  /* 0x000030110e001986 */ /* 0x0007e4000c10152e */
[----:B---3--:R-:W-:-:S04]  /*4b30*/  PRMT R17, R233, 0x7610, R17 ;  /* 0x00007610e9117816 */ /* 0x008fc80000000011 */
[----:B0-----:R-:W-:Y:S05]  /*4b40*/  @!P6 BRA `(.L_x_88) ;  /* 0x000000000004e947 */ /* 0x001fea0003800000 */
[----:B------:R0:W5:Y:S02]  /*4b50*/  LDG.E.LTC128B.U16 R17, desc[UR46][R10.64+0x32] ;  /* 0x0000322e0a117981 */ /* 0x000164000c1e1520 */
.L_x_88:
[----:B------:R-:W-:Y:S05]  /*4b60*/  BSYNC B1 ;  /* 0x0000000000017941 */ /* 0x000fea0003800000 */
.L_x_87:
[----:B------:R1:W-:Y:S04]  /*4b70*/  STL.64 [R1+0xd8], R24 ;  /* 0x0000d81801007387 */ /* 0x0003e80000100a00 */
[----:B-1----:R-:W2:Y:S04]  /*4b80*/  LDL.LU R24, [R1+0x3c] ;  /* 0x00003c0001187983 */ /* 0x002ea80000300800 */
[----:B------:R-:W3:Y:S04]  /*4b90*/  LDL R25, [R1+0x88] ;  /* 0x0000880001197983 */ /* 0x000ee80000100800 */
[----:B------:R1:W-:Y:S04]  /*4ba0*/  STL.64 [R1+0xd0], R20 ;  /* 0x0000d01401007387 */ /* 0x0003e80000100a00 */
[----:B-1----:R-:W3:Y:S04]  /*4bb0*/  LDL.LU.64 R20, [R1+0x40] ;  /* 0x0000400001147983 */ /* 0x002ee80000300a00 */
[----:B------:R1:W-:Y:S04]  /*4bc0*/  STL [R1+0xc8], R18 ;  /* 0x0000c81201007387 */ /* 0x0003e80000100800 */
[----:B-1----:R-:W3:Y:S04]  /*4bd0*/  LDL.LU R18, [R1+0x8] ;  /* 0x0000080001127983 */ /* 0x002ee80000300800 */
[----:B------:R1:W-:Y:S04]  /*4be0*/  STL.64 [R1+0xc0], R12 ;  /* 0x0000c00c01007387 */ /* 0x0003e80000100a00 */
[----:B-1----:R-:W3:Y:S04]  /*4bf0*/  LDL.LU.64 R12, [R1+0x90] ;  /* 0x00009000010c7983 */ /* 0x002ee80000300a00 */
[----:B------:R1:W-:Y:S04]  /*4c00*/  STL [R1+0xb8], R7 ;  /* 0x0000b80701007387 */ /* 0x0003e80000100800 */
[----:B-1----:R-:W2:Y:S01]  /*4c10*/  LDL.LU R7, [R1+0xc] ;  /* 0x00000c0001077983 */ /* 0x002ea20000300800 */
[----:B-----5:R-:W-:-:S03]  /*4c20*/  HADD2.F32 R233, -RZ, R17.H0_H0 ;  /* 0x20000011ffe97230 */ /* 0x020fc60000004100 */
[----:B------:R0:W-:Y:S01]  /*4c30*/  STL.64 [R1+0xb0], R10 ;  /* 0x0000b00a01007387 */ /* 0x0001e20000100a00 */
[----:B------:R-:W-:Y:S01]  /*4c40*/  ISETP.GT.AND P2, PT, R3, 0x100, PT ;  /* 0x000001000300780c */ /* 0x000fe20003f44270 */
[----:B------:R-:W-:Y:S02]  /*4c50*/  FMUL R233, R233, R16 ;  /* 0x00000010e9e97220 */ /* 0x000fe40000400000 */
[----:B0---4-:R-:W4:Y:S04]  /*4c60*/  LDL R10, [R1+0x8c] ;  /* 0x00008c00010a7983 */ /* 0x011f280000100800 */
[----:B------:R0:W-:Y:S01]  /*4c70*/  STL.64 [R1+0xa8], R8 ;  /* 0x0000a80801007387 */ /* 0x0001e20000100a00 */
[----:B--2---:R-:W-:Y:S01]  /*4c80*/  IMAD.IADD R235, R235, 0x1, R7 ;  /* 0x00000001ebeb7824 */ /* 0x004fe200078e0207 */
[----:B0-----:R-:W-:Y:S01]  /*4c90*/  LEA R8, P1, R234, R22, 0x1 ;  /* 0x00000016ea087211 */ /* 0x001fe200078208ff */
[----:B------:R-:W-:Y:S01]  /*4ca0*/  FFMA R233, R24, R2, R233 ;  /* 0x0000000218e97223 */ /* 0x000fe200000000e9 */
[----:B------:R-:W-:Y:S01]  /*4cb0*/  IMAD.U32 R11, RZ, RZ, UR8 ;  /* 0x00000008ff0b7e24 */ /* 0x000fe2000f8e00ff */
[----:B------:R-:W-:Y:S01]  /*4cc0*/  STL [R1+0xa4], R6 ;  /* 0x0000a40601007387 */ /* 0x000fe20000100800 */
[----:B------:R-:W-:Y:S01]  /*4cd0*/  LEA.HI.X R9, R234, R23, R235, 0x1, P1 ;  /* 0x00000017ea097211 */ /* 0x000fe200008f0ceb */
[----:B------:R-:W-:Y:S01]  /*4ce0*/  IMAD.MOV.U32 R234, RZ, RZ, R8 ;  /* 0x000000ffffea7224 */ /* 0x000fe200078e0008 */
[----:B------:R-:W-:-:S02]  /*4cf0*/  ISETP.GT.AND P1, PT, R0, RZ, P2 ;  /* 0x000000ff0000720c */ /* 0x000fc40001724270 */
[----:B------:R-:W-:Y:S01]  /*4d00*/  F2FP.F16.F32.PACK_AB R233, RZ, R233 ;  /* 0x000000e9ffe9723e */ /* 0x000fe200000000ff */
[----:B------:R-:W-:Y:S02]  /*4d10*/  IMAD.MOV.U32 R235, RZ, RZ, R9 ;  /* 0x000000ffffeb7224 */ /* 0x000fe400078e0009 */
[----:B------:R-:W2:Y:S04]  /*4d20*/  LDL.LU.64 R8, [R1+0x80] ;  /* 0x0000800001087983 */ /* 0x000ea80000300a00 */
[----:B------:R0:W-:Y:S04]  /*4d30*/  @P6 STG.E.U16 desc[UR46][R14.64+0x32], R233 ;  /* 0x000032e90e006986 */ /* 0x0001e8000c10152e */
[----:B------:R3:W0:Y:S02]  /*4d40*/  @P1 LDG.E.LTC128B.U16 R17, desc[UR46][R234.64] ;  /* 0x0000002eea111981 */ /* 0x000624000c1e1520 */
[----:B---3--:R-:W-:-:S04]  /*4d50*/  IMAD.WIDE.U32 R234, R18, R232, R236 ;  /* 0x000000e812ea7225 */ /* 0x008fc800078e00ec */
[----:B------:R-:W-:Y:S02]  /*4d60*/  IMAD.IADD R235, R7, 0x1, R235 ;  /* 0x0000000107eb7824 */ /* 0x000fe400078e02eb */
[----:B------:R-:W-:-:S04]  /*4d70*/  IMAD.WIDE.U32 R24, R25, UR42, R234 ;  /* 0x0000002a19187c25 */ /* 0x000fc8000f8e00ea */
[----:B------:R-:W-:Y:S01]  /*4d80*/  IMAD.U32 R235, RZ, RZ, UR8 ;  /* 0x00000008ffeb7e24 */ /* 0x000fe2000f8e00ff */
[----:B------:R-:W-:Y:S01]  /*4d90*/  LEA R234, P6, R24, R22, 0x1 ;  /* 0x0000001618ea7211 */ /* 0x000fe200078c08ff */
[----:B0-----:R-:W-:-:S05]  /*4da0*/  HADD2.F32 R233, -RZ, R17.H0_H0 ;  /* 0x20000011ffe97230 */ /* 0x001fca0000004100 */
[----:B------:R-:W-:-:S04]  /*4db0*/  FMUL R233, R233, R16 ;  /* 0x00000010e9e97220 */ /* 0x000fc80000400000 */
[----:B------:R-:W-:Y:S01]  /*4dc0*/  FFMA R233, R216, R2, R233 ;  /* 0x00000002d8e97223 */ /* 0x000fe200000000e9 */
[----:B----4-:R-:W-:Y:S01]  /*4dd0*/  IMAD.IADD R216, R10, 0x1, R25 ;  /* 0x000000010ad87824 */ /* 0x010fe200078e0219 */
[----:B------:R-:W-:Y:S01]  /*4de0*/  SHF.L.U32 R10, R235, 0x9, RZ ;  /* 0x00000009eb0a7819 */ /* 0x000fe200000006ff */
[----:B------:R-:W-:-:S05]  /*4df0*/  IMAD.U32 R235, RZ, RZ, UR9 ;  /* 0x00000009ffeb7e24 */ /* 0x000fca000f8e00ff */
[----:B------:R-:W-:Y:S02]  /*4e00*/  SHF.L.U64.HI R11, R11, 0x9, R235 ;  /* 0x000000090b0b7819 */ /* 0x000fe400000102eb */
[----:B------:R-:W-:Y:S02]  /*4e10*/  LEA.HI.X R235, R24, R23, R216, 0x1, P6 ;  /* 0x0000001718eb7211 */ /* 0x000fe400030f0cd8 */
[----:B------:R0:W5:Y:S01]  /*4e20*/  LDL.LU.64 R24, [R1+0xd8] ;  /* 0x0000d80001187983 */ /* 0x0001620000300a00 */
[----:B------:R-:W-:-:S03]  /*4e30*/  IADD3 R10, P6, R10, R4, RZ ;  /* 0x000000040a0a7210 */ /* 0x000fc60007fde0ff */
[----:B------:R1:W-:Y:S04]  /*4e40*/  STL [R1+0x14], R11 ;  /* 0x0000140b01007387 */ /* 0x0003e80000100800 */
[----:B-1----:R-:W3:Y:S01]  /*4e50*/  LDL R11, [R1+0x14] ;  /* 0x00001400010b7983 */ /* 0x002ee20000100800 */
[----:B------:R-:W-:Y:S01]  /*4e60*/  F2FP.F16.F32.PACK_AB R216, RZ, R233 ;  /* 0x000000e9ffd8723e */ /* 0x000fe200000000ff */
[----:B------:R-:W-:Y:S02]  /*4e70*/  IMAD.WIDE.U32 R232, R18, R232, R20 ;  /* 0x000000e812e87225 */ /* 0x000fe400078e0014 */
[----:B------:R0:W5:Y:S01]  /*4e80*/  LDL.LU.64 R20, [R1+0xd0] ;  /* 0x0000d00001147983 */ /* 0x0001620000300a00 */
[----:B------:R-:W-:-:S03]  /*4e90*/  PRMT R6, R216, 0x7610, R6 ;  /* 0x00007610d8067816 */ /* 0x000fc60000000006 */
[----:B------:R0:W5:Y:S01]  /*4ea0*/  LDL.LU R18, [R1+0xc8] ;  /* 0x0000c80001127983 */ /* 0x0001620000300800 */
[----:B---3--:R-:W-:Y:S01]  /*4eb0*/  IMAD.X R11, R11, 0x1, R5, P6 ;  /* 0x000000010b0b7824 */ /* 0x008fe200030e0605 */
[----:B------:R-:W-:Y:S02]  /*4ec0*/  IADD3 R216, P6, R12, R232, RZ ;  /* 0x000000e80cd87210 */ /* 0x000fe40007fde0ff */
[----:B------:R0:W5:Y:S04]  /*4ed0*/  LDL.LU.64 R12, [R1+0xc0] ;  /* 0x0000c000010c7983 */ /* 0x0001680000300a00 */
[----:B------:R1:W-:Y:S04]  /*4ee0*/  STL [R1+0x8], R216 ;  /* 0x000008d801007387 */ /* 0x0003e80000100800 */
[----:B------:R2:W-:Y:S01]  /*4ef0*/  @P1 STG.E.U16 desc[UR46][R10.64], R6 ;  /* 0x000000060a001986 */ /* 0x0005e2000c10152e */
[----:B-1----:R-:W-:-:S03]  /*4f00*/  IMAD.IADD R216, R7, 0x1, R233 ;  /* 0x0000000107d87824 */ /* 0x002fc600078e02e9 */
[----:B------:R0:W5:Y:S01]  /*4f10*/  LDL.LU R7, [R1+0xb8] ;  /* 0x0000b80001077983 */ /* 0x0001620000300800 */
[----:B--2---:R-:W-:-:S03]  /*4f20*/  IMAD.X R6, R216, 0x1, R9, P6 ;  /* 0x00000001d8067824 */ /* 0x004fc600030e0609 */
[----:B------:R1:W-:Y:S04]  /*4f30*/  STL.64 [R1], R10 ;  /* 0x0000000a01007387 */ /* 0x0003e80000100a00 */
[----:B-1----:R0:W5:Y:S01]  /*4f40*/  LDL.LU.64 R10, [R1+0xb0] ;  /* 0x0000b000010a7983 */ /* 0x0021620000300a00 */
[----:B------:R-:W-:-:S03]  /*4f50*/  ISETP.GT.AND P1, PT, R0, 0x1, P2 ;  /* 0x000000010000780c */ /* 0x000fc60001724270 */
[----:B------:R0:W5:Y:S04]  /*4f60*/  LDL.LU.64 R8, [R1+0xa8] ;  /* 0x0000a80001087983 */ /* 0x0001680000300a00 */
[----:B------:R1:W-:Y:S04]  /*4f70*/  STL [R1+0xc], R6 ;  /* 0x00000c0601007387 */ /* 0x0003e80000100800 */
[----:B-1----:R0:W5:Y:S01]  /*4f80*/  LDL.LU R6, [R1+0xa4] ;  /* 0x0000a40001067983 */ /* 0x0021620000300800 */
[----:B------:R-:W-:Y:S01]  /*4f90*/  BSSY B1, `(.L_x_89) ;  /* 0x0000004000017945 */ /* 0x000fe20003800000 */
[----:B------:R-:W-:-:S03]  /*4fa0*/  IADD3 R232, P6, R236, R232, RZ ;  /* 0x000000e8ece87210 */ /* 0x000fc60007fde0ff */
[----:B------:R-:W-:Y:S10]  /*4fb0*/  @!P1 BRA `(.L_x_90) ;  /* 0x0000000000049947 */ /* 0x000ff40003800000 */
[----:B------:R1:W5:Y:S02]  /*4fc0*/  LDG.E.LTC128B.U16 R17, desc[UR46][R234.64+0x2] ;  /* 0x0000022eea117981 */ /* 0x000364000c1e1520 */
.L_x_90:
[----:B------:R-:W-:Y:S05]  /*4fd0*/  BSYNC B1 ;  /* 0x0000000000017941 */ /* 0x000fea0003800000 */
.L_x_89:
[----:B-----5:R-:W-:Y:S01]  /*4fe0*/  HADD2.F32 R236, -RZ, R17.H0_H0 ;  /* 0x20000011ffec7230 */ /* 0x020fe20000004100 */
[----:B------:R2:W-:Y:S01]  /*4ff0*/  STL [R1+0xb4], R9 ;  /* 0x0000b40901007387 */ /* 0x0005e20000100800 */
[----:B------:R-:W-:-:S03]  /*5000*/  IMAD.X R233, R237, 0x1, R216, P6 ;  /* 0x00000001ede97824 */ /* 0x000fc600030e06d8 */
[----:B------:R-:W-:Y:S01]  /*5010*/  FMUL R216, R236, R16 ;  /* 0x00000010ecd87220 */ /* 0x000fe20000400000 */
[----:B--2---:R-:W2:Y:S03]  /*5020*/  LDL.LU R9, [R1+0xc] ;  /* 0x00000c0001097983 */ /* 0x004ea60000300800 */
[----:B------:R-:W-:Y:S01]  /*5030*/  FFMA R237, R217, R2, R216 ;  /* 0x00000002d9ed7223 */ /* 0x000fe200000000d8 */
[----:B------:R3:W-:Y:S04]  /*5040*/  STL [R1+0xb0], R8 ;  /* 0x0000b00801007387 */ /* 0x0007e80000100800 */
[----:B---3--:R-:W3:Y:S04]  /*5050*/  LDL.LU R8, [R1+0x8] ;  /* 0x0000080001087983 */ /* 0x008ee80000300800 */
[----:B------:R4:W-:Y:S04]  /*5060*/  STL.64 [R1+0xa8], R6 ;  /* 0x0000a80601007387 */ /* 0x0009e80000100a00 */
[----:B----4-:R-:W4:Y:S04]  /*5070*/  LDL.64 R6, [R1] ;  /* 0x0000000001067983 */ /* 0x010f280000100a00 */
[----:B------:R-:W2:Y:S02]  /*5080*/  LDL.LU R216, [R1+0x88] ;  /* 0x0000880001d87983 */ /* 0x000ea40000300800 */
[----:B--2---:R-:W-:-:S02]  /*5090*/  IMAD.WIDE.U32 R216, R216, UR42, R232 ;  /* 0x0000002ad8d87c25 */ /* 0x004fc4000f8e00e8 */
[----:B------:R-:W2:Y:S01]  /*50a0*/  LDL.LU R233, [R1+0x8c] ;  /* 0x00008c0001e97983 */ /* 0x000ea20000300800 */
[CC--:B---3--:R-:W-:Y:S02]  /*50b0*/  LEA R236, P6, R8.reuse, R22.reuse, 0x1 ;  /* 0x0000001608ec7211 */ /* 0x0c8fe400078c08ff */
[----:B------:R-:W-:Y:S02]  /*50c0*/  F2FP.F16.F32.PACK_AB R232, RZ, R237 ;  /* 0x000000edffe8723e */ /* 0x000fe400000000ff */
[----:B------:R-:W-:Y:S02]  /*50d0*/  LEA.HI.X R237, R8, R23, R9, 0x1, P6 ;  /* 0x0000001708ed7211 */ /* 0x000fe400030f0c09 */
[----:B------:R-:W-:Y:S01]  /*50e0*/  LEA R22, P6, R216, R22, 0x1 ;  /* 0x00000016d8167211 */ /* 0x000fe200078c08ff */
[----:B------:R3:W5:Y:S04]  /*50f0*/  LDL.LU R9, [R1+0xb4] ;  /* 0x0000b40001097983 */ /* 0x0007680000300800 */
[----:B------:R3:W5:Y:S01]  /*5100*/  LDL.LU R8, [R1+0xb0] ;  /* 0x0000b00001087983 */ /* 0x0007620000300800 */
[----:B--2---:R-:W-:-:S02]  /*5110*/  IMAD.IADD R217, R233, 0x1, R217 ;  /* 0x00000001e9d97824 */ /* 0x004fc400078e02d9 */
[----:B------:R-:W-:-:S03]  /*5120*/  IMAD.U32 R233, RZ, RZ, UR8 ;  /* 0x00000008ffe97e24 */ /* 0x000fc6000f8e00ff */
[----:B------:R-:W-:Y:S01]  /*5130*/  LEA.HI.X R23, R216, R23, R217, 0x1, P6 ;  /* 0x00000017d8177211 */ /* 0x000fe200030f0cd9 */
[----:B----4-:R-:W-:Y:S02]  /*5140*/  @P1 IMAD.MOV.U32 R216, RZ, RZ, R6 ;  /* 0x000000ffffd81224 */ /* 0x010fe400078e0006 */
[----:B------:R-:W-:Y:S02]  /*5150*/  @P1 IMAD.MOV.U32 R217, RZ, RZ, R7 ;  /* 0x000000ffffd91224 */ /* 0x000fe400078e0007 */
[----:B------:R-:W-:-:S03]  /*5160*/  IMAD.SHL.U32 R233, R233, 0x10, RZ ;  /* 0x00000010e9e97824 */ /* 0x000fc600078e00ff */
[----:B------:R2:W-:Y:S02]  /*5170*/  @P1 STG.E.U16 desc[UR46][R216.64+0x2], R232 ;  /* 0x000002e8d8001986 */ /* 0x0005e4000c10152e */
[----:B--2---:R-:W-:Y:S02]  /*5180*/  IMAD.U32 R217, RZ, RZ, UR8 ;  /* 0x00000008ffd97e24 */ /* 0x004fe4000f8e00ff */
[----:B------:R-:W2:Y:S02]  /*5190*/  LDL R232, [R1+0x48] ;  /* 0x0000480001e87983 */ /* 0x000ea40000100800 */
[----:B------:R-:W-:-:S05]  /*51a0*/  IMAD.SHL.U32 R217, R217, 0x200, RZ ;  /* 0x00000200d9d97824 */ /* 0x000fca00078e00ff */
[----:B------:R-:W-:Y:S02]  /*51b0*/  IADD3 R216, P1, P6, R233, R4, R217 ;  /* 0x00000004e9d87210 */ /* 0x000fe40007e3e0d9 */
[----:B------:R-:W2:Y:S02]  /*51c0*/  LDL.LU R217, [R1+0x14] ;  /* 0x0000140001d97983 */ /* 0x000ea40000300800 */
[----:B--2---:R-:W-:Y:S02]  /*51d0*/  IADD3.X R217, R232, R5, R217, P1, P6 ;  /* 0x00000005e8d97210 */ /* 0x004fe40000fec4d9 */
[----:B------:R-:W-:Y:S02]  /*51e0*/  IADD3 R232, P6, R6, R233, RZ ;  /* 0x000000e906e87210 */ /* 0x000fe40007fde0ff */
[----:B------:R-:W2:Y:S01]  /*51f0*/  LDL R233, [R1+0x48] ;  /* 0x0000480001e97983 */ /* 0x000ea20000100800 */
[----:B------:R-:W-:Y:S01]  /*5200*/  ISETP.GT.AND P1, PT, R3, 0x108, PT ;  /* 0x000001080300780c */ /* 0x000fe20003f24270 */
[----:B------:R-:W-:Y:S01]  /*5210*/  BSSY B1, `(.L_x_91) ;  /* 0x0000007000017945 */ /* 0x000fe20003800000 */
[----:B------:R-:W-:-:S02]  /*5220*/  PRMT R3, R17, 0x7610, R3 ;  /* 0x0000761011037816 */ /* 0x000fc40000000003 */
[----:B--2---:R-:W-:Y:S02]  /*5230*/  IADD3.X R233, R7, R233, RZ, P6, !PT ;  /* 0x000000e907e97210 */ /* 0x004fe400037fe4ff */
[----:B------:R3:W5:Y:S01]  /*5240*/  LDL.LU.64 R6, [R1+0xa8] ;  /* 0x0000a80001067983 */ /* 0x0007620000300a00 */
[----:B------:R-:W-:-:S13]  /*5250*/  ISETP.GT.AND P6, PT, R0, RZ, P1 ;  /* 0x000000ff0000720c */ /* 0x000fda0000fc4270 */
[----:B---3--:R-:W-:Y:S05]  /*5260*/  @!P6 BRA `(.L_x_92) ;  /* 0x000000000004e947 */ /* 0x008fea0003800000 */
[----:B------:R2:W5:Y:S02]  /*5270*/  LDG.E.LTC128B.U16 R3, desc[UR46][R236.64] ;  /* 0x0000002eec037981 */ /* 0x000564000c1e1520 */
.L_x_92:
[----:B------:R-:W-:Y:S05]  /*5280*/  BSYNC B1 ;  /* 0x0000000000017941 */ /* 0x000fea0003800000 */
.L_x_91:
[----:B-----5:R-:W-:Y:S01]  /*5290*/  HADD2.F32 R17, -RZ, R3.H0_H0 ;  /* 0x20000003ff117230 */ /* 0x020fe20000004100 */
[----:B------:R-:W-:Y:S04]  /*52a0*/  BSSY B1, `(.L_x_93) ;  /* 0x0000008000017945 */ /* 0x000fe80003800000 */
[----:B------:R-:W-:-:S04]  /*52b0*/  FMUL R17, R17, R16 ;  /* 0x0000001011117220 */ /* 0x000fc80000400000 */
[----:B------:R-:W-:-:S05]  /*52c0*/  FFMA R17, R218, R2, R17 ;  /* 0x00000002da117223 */ /* 0x000fca0000000011 */
[----:B------:R-:W-:-:S05]  /*52d0*/  F2FP.F16.F32.PACK_AB R17, RZ, R17 ;  /* 0x00000011ff11723e */ /* 0x000fca00000000ff */
[----:B------:R3:W-:Y:S01]  /*52e0*/  @P6 STG.E.U16 desc[UR46][R232.64], R17 ;  /* 0x00000011e8006986 */ /* 0x0007e2000c10152e */
[----:B------:R-:W-:-:S13]  /*52f0*/  ISETP.GT.AND P6, PT, R0, 0x1, P1 ;  /* 0x000000010000780c */ /* 0x000fda0000fc4270 */
[----:B---3--:R-:W-:Y:S05]  /*5300*/  @!P6 BRA `(.L_x_94) ;  /* 0x000000000004e947 */ /* 0x008fea0003800000 */
[----:B------:R3:W5:Y:S02]  /*5310*/  LDG.E.LTC128B.U16 R3, desc[UR46][R22.64+0x2] ;  /* 0x0000022e16037981 */ /* 0x000764000c1e1520 */
.L_x_94:
[----:B------:R-:W-:Y:S05]  /*5320*/  BSYNC B1 ;  /* 0x0000000000017941 */ /* 0x000fea0003800000 */
.L_x_93:
[----:B-----5:R-:W-:Y:S01]  /*5330*/  HADD2.F32 R17, -RZ, R3.H0_H0 ;  /* 0x20000003ff117230 */ /* 0x020fe20000004100 */
[----:B------:R-:W-:Y:S04]  /*5340*/  BSSY B1, `(.L_x_95) ;  /* 0x0000008000017945 */ /* 0x000fe80003800000 */
[----:B------:R-:W-:-:S04]  /*5350*/  FMUL R17, R17, R16 ;  /* 0x0000001011117220 */ /* 0x000fc80000400000 */
[----:B------:R-:W-:-:S05]  /*5360*/  FFMA R17, R219, R2, R17 ;  /* 0x00000002db117223 */ /* 0x000fca0000000011 */
[----:B------:R-:W-:-:S05]  /*5370*/  F2FP.F16.F32.PACK_AB R17, RZ, R17 ;  /* 0x00000011ff11723e */ /* 0x000fca00000000ff */
[----:B------:R4:W-:Y:S01]  /*5380*/  @P6 STG.E.U16 desc[UR46][R232.64+0x2], R17 ;  /* 0x00000211e8006986 */ /* 0x0009e2000c10152e */
[----:B------:R-:W-:-:S13]  /*5390*/  ISETP.GT.AND P6, PT, R0, 0x8, P2 ;  /* 0x000000080000780c */ /* 0x000fda00017c4270 */
[----:B----4-:R-:W-:Y:S05]  /*53a0*/  @!P6 BRA `(.L_x_96) ;  /* 0x000000000004e947 */ /* 0x010fea0003800000 */
[----:B------:R4:W5:Y:S02]  /*53b0*/  LDG.E.LTC128B.U16 R3, desc[UR46][R234.64+0x10] ;  /* 0x0000102eea037981 */ /* 0x000964000c1e1520 */
.L_x_96:
[----:B------:R-:W-:Y:S05]  /*53c0*/  BSYNC B1 ;  /* 0x0000000000017941 */ /* 0x000fea0003800000 */
.L_x_95:
[----:B------:R-:W2:Y:S01]  /*53d0*/  LDL.64 R218, [R1] ;  /* 0x0000000001da7983 */ /* 0x000ea20000100a00 */
[----:B-----5:R-:W-:Y:S01]  /*53e0*/  HADD2.F32 R17, -RZ, R3.H0_H0 ;  /* 0x20000003ff117230 */ /* 0x020fe20000004100 */
[----:B------:R-:W-:Y:S04]  /*53f0*/  BSSY B1, `(.L_x_97) ;  /* 0x0000008000017945 */ /* 0x000fe80003800000 */
[----:B------:R-:W-:-:S04]  /*5400*/  FMUL R17, R17, R16 ;  /* 0x0000001011117220 */ /* 0x000fc80000400000 */
[----:B------:R-:W-:-:S05]  /*5410*/  FFMA R17, R220, R2, R17 ;  /* 0x00000002dc117223 */ /* 0x000fca0000000011 */
[----:B------:R-:W-:-:S05]  /*5420*/  F2FP.F16.F32.PACK_AB R17, RZ, R17 ;  /* 0x00000011ff11723e */ /* 0x000fca00000000ff */
[----:B--2---:R2:W-:Y:S01]  /*5430*/  @P6 STG.E.U16 desc[UR46][R218.64+0x10], R17 ;  /* 0x00001011da006986 */ /* 0x0045e2000c10152e */
[----:B------:R-:W-:-:S13]  /*5440*/  ISETP.GT.AND P6, PT, R0, 0x9, P2 ;  /* 0x000000090000780c */ /* 0x000fda00017c4270 */
[----:B--2---:R-:W-:Y:S05]  /*5450*/  @!P6 BRA `(.L_x_98) ;  /* 0x000000000004e947 */ /* 0x004fea0003800000 */
[----:B------:R2:W5:Y:S02]  /*5460*/  LDG.E.LTC128B.U16 R3, desc[UR46][R234.64+0x12] ;  /* 0x0000122eea037981 */ /* 0x000564000c1e1520 */
.L_x_98:
[----:B------:R-:W-:Y:S05]  /*5470*/  BSYNC B1 ;  /* 0x0000000000017941 */ /* 0x000fea0003800000 */
.L_x_97:
[----:B------:R0:W-:Y:S04]  /*5480*/  STL.64 [R1+0xa8], R4 ;  /* 0x0000a80401007387 */ /* 0x0001e80000100a00 */
[----:B0-----:R-:W3:Y:S01]  /*5490*/  LDL.LU.64 R4, [R1] ;  /* 0x0000000001047983 */ /* 0x001ee20000300a00 */
[----:B-----5:R-:W-:Y:S02]  /*54a0*/  HADD2.F32 R17, -RZ, R3.H0_H0 ;  /* 0x20000003ff117230 */ /* 0x020fe40000004100 */
[----:B------:R-:W-:Y:S02]  /*54b0*/  IMAD.U32 R220, RZ, RZ, UR8 ;  /* 0x00000008ffdc7e24 */ /* 0x000fe4000f8e00ff */
[----:B------:R-:W-:Y:S02]  /*54c0*/  IMAD.U32 R233, RZ, RZ, UR9 ;  /* 0x00000009ffe97e24 */ /* 0x000fe4000f8e00ff */
[----:B------:R-:W-:Y:S01]  /*54d0*/  FMUL R17, R17, R16 ;  /* 0x0000001011117220 */ /* 0x000fe20000400000 */
[----:B------:R-:W-:-:S02]  /*54e0*/  IMAD.U32 R232, RZ, RZ, UR8 ;  /* 0x00000008ffe87e24 */ /* 0x000fc4000f8e00ff */
[----:B------:R-:W-:Y:S02]  /*54f0*/  IMAD.SHL.U32 R220, R220, 0x10, RZ ;  /* 0x00000010dcdc7824 */ /* 0x000fe400078e00ff */
[----:B------:R-:W-:Y:S01]  /*5500*/  FFMA R17, R221, R2, R17 ;  /* 0x00000002dd117223 */ /* 0x000fe20000000011 */
[----:B------:R-:W-:-:S04]  /*5510*/  SHF.L.U64.HI R232, R232, 0x4, R233 ;  /* 0x00000004e8e87819 */ /* 0x000fc800000102e9 */
[----:B------:R-:W-:-:S05]  /*5520*/  F2FP.F16.F32.PACK_AB R17, RZ, R17 ;  /* 0x00000011ff11723e */ /* 0x000fca00000000ff */
[----:B------:R0:W-:Y:S01]  /*5530*/  @P6 STG.E.U16 desc[UR46][R218.64+0x12], R17 ;  /* 0x00001211da006986 */ /* 0x0001e2000c10152e */
[----:B---3--:R-:W-:-:S05]  /*5540*/  IADD3 R220, P6, R220, R4, RZ ;  /* 0x00000004dcdc7210 */ /* 0x008fca0007fde0ff */
[----:B------:R-:W-:Y:S02]  /*5550*/  IMAD.X R221, R232, 0x1, R5, P6 ;  /* 0x00000001e8dd7824 */ /* 0x000fe400030e0605 */
[----:B------:R0:W5:Y:S01]  /*5560*/  LDL.LU.64 R4, [R1+0xa8] ;  /* 0x0000a80001047983 */ /* 0x0001620000300a00 */
[----:B------:R-:W-:Y:S01]  /*5570*/  ISETP.GT.AND P6, PT, R0, 0x8, P1 ;  /* 0x000000080000780c */ /* 0x000fe20000fc4270 */
[----:B------:R-:W-:-:S12]  /*5580*/  BSSY B1, `(.L_x_99) ;  /* 0x0000003000017945 */ /* 0x000fd80003800000 */
[----:B0-----:R-:W-:Y:S05]  /*5590*/  @!P6 BRA `(.L_x_100) ;  /* 0x000000000004e947 */ /* 0x001fea0003800000 */
[----:B------:R0:W5:Y:S02]  /*55a0*/  LDG.E.LTC128B.U16 R3, desc[UR46][R22.64+0x10] ;  /* 0x0000102e16037981 */ /* 0x000164000c1e1520 */
.L_x_100:
[----:B------:R-:W-:Y:S05]  /*55b0*/  BSYNC B1 ;  /* 0x0000000000017941 */ /* 0x000fea0003800000 */
.L_x_99:
        /* <DEDUP_REMOVED lines=9> */
.L_x_102:
[----:B------:R-:W-:Y:S05]  /*5650*/  BSYNC B1 ;  /* 0x0000000000017941 */ /* 0x000fea0003800000 */
.L_x_101:
[----:B-----5:R-:W-:Y:S01]  /*5660*/  HADD2.F32 R17, -RZ, R3.H0_H0 ;  /* 0x20000003ff117230 */ /* 0x020fe20000004100 */
[----:B------:R-:W-:Y:S04]  /*5670*/  BSSY B1, `(.L_x_103) ;  /* 0x0000008000017945 */ /* 0x000fe80003800000 */
[----:B------:R-:W-:-:S04]  /*5680*/  FMUL R220, R17, R16 ;  /* 0x0000001011dc7220 */ /* 0x000fc80000400000 */
[----:B------:R-:W-:-:S05]  /*5690*/  FFMA R220, R223, R2, R220 ;  /* 0x00000002dfdc7223 */ /* 0x000fca00000000dc */
[----:B------:R-:W-:-:S05]  /*56a0*/  F2FP.F16.F32.PACK_AB R220, RZ, R220 ;  /* 0x000000dcffdc723e */ /* 0x000fca00000000ff */
[----:B------:R0:W-:Y:S01]  /*56b0*/  @P6 STG.E.U16 desc[UR46][R216.64+0x12], R220 ;  /* 0x000012dcd8006986 */ /* 0x0001e2000c10152e */
[----:B------:R-:W-:-:S13]  /*56c0*/  ISETP.GT.AND P6, PT, R0, 0x10, P2 ;  /* 0x000000100000780c */ /* 0x000fda00017c4270 */
[----:B0-----:R-:W-:Y:S05]  /*56d0*/  @!P6 BRA `(.L_x_104) ;  /* 0x000000000004e947 */ /* 0x001fea0003800000 */
[----:B------:R0:W5:Y:S02]  /*56e0*/  LDG.E.LTC128B.U16 R3, desc[UR46][R234.64+0x20] ;  /* 0x0000202eea037981 */ /* 0x000164000c1e1520 */
.L_x_104:
[----:B------:R-:W-:Y:S05]  /*56f0*/  BSYNC B1 ;  /* 0x0000000000017941 */ /* 0x000fea0003800000 */
.L_x_103:
        /* <DEDUP_REMOVED lines=9> */
.L_x_106:
[----:B------:R-:W-:Y:S05]  /*5790*/  BSYNC B1 ;  /* 0x0000000000017941 */ /* 0x000fea0003800000 */
.L_x_105:
        /* <DEDUP_REMOVED lines=9> */
.L_x_108:
[----:B------:R-:W-:Y:S05]  /*5830*/  BSYNC B1 ;  /* 0x0000000000017941 */ /* 0x000fea0003800000 */
.L_x_107:
        /* <DEDUP_REMOVED lines=9> */
.L_x_110:
[----:B------:R-:W-:Y:S05]  /*58d0*/  BSYNC B1 ;  /* 0x0000000000017941 */ /* 0x000fea0003800000 */
.L_x_109:
        /* <DEDUP_REMOVED lines=9> */
.L_x_112:
[----:B------:R-:W-:Y:S05]  /*5970*/  BSYNC B1 ;  /* 0x0000000000017941 */ /* 0x000fea0003800000 */
.L_x_111:
        /* <DEDUP_REMOVED lines=9> */
.L_x_114:
[----:B------:R-:W-:Y:S05]  /*5a10*/  BSYNC B1 ;  /* 0x0000000000017941 */ /* 0x000fea0003800000 */
.L_x_113:
        /* <DEDUP_REMOVED lines=9> */
.L_x_116:
[----:B------:R-:W-:Y:S05]  /*5ab0*/  BSYNC B1 ;  /* 0x0000000000017941 */ /* 0x000fea0003800000 */
.L_x_115:
        /* <DEDUP_REMOVED lines=9> */
.L_x_118:
[----:B------:R-:W-:Y:S05]  /*5b50*/  BSYNC B1 ;  /* 0x0000000000017941 */ /* 0x000fea0003800000 */
.L_x_117:
        /* <DEDUP_REMOVED lines=9> */
.L_x_120:
[----:B------:R-:W-:Y:S05]  /*5bf0*/  BSYNC B1 ;  /* 0x0000000000017941 */ /* 0x000fea0003800000 */
.L_x_119:
        /* <DEDUP_REMOVED lines=9> */
.L_x_122:
[----:B------:R-:W-:Y:S05]  /*5c90*/  BSYNC B1 ;  /* 0x0000000000017941 */ /* 0x000fea0003800000 */
.L_x_121:
        /* <DEDUP_REMOVED lines=9> */
.L_x_124:
[----:B------:R-:W-:Y:S05]  /*5d30*/  BSYNC B1 ;  /* 0x0000000000017941 */ /* 0x000fea0003800000 */
.L_x_123:
        /* <DEDUP_REMOVED lines=9> */
.L_x_126:
[----:B------:R-:W-:Y:S05]  /*5dd0*/  BSYNC B1 ;  /* 0x0000000000017941 */ /* 0x000fea0003800000 */
.L_x_125:
        /* <DEDUP_REMOVED lines=9> */
.L_x_128:
[----:B------:R-:W-:Y:S05]  /*5e70*/  BSYNC B1 ;  /* 0x0000000000017941 */ /* 0x000fea0003800000 */
.L_x_127:
        /* <DEDUP_REMOVED lines=9> */
.L_x_130:
[----:B------:R-:W-:Y:S05]  /*5f10*/  BSYNC B1 ;  /* 0x0000000000017941 */ /* 0x000fea0003800000 */
.L_x_129:
        /* <DEDUP_REMOVED lines=9> */
.L_x_132:
[----:B------:R-:W-:Y:S05]  /*5fb0*/  BSYNC B1 ;  /* 0x0000000000017941 */ /* 0x000fea0003800000 */
.L_x_131:
        /* <DEDUP_REMOVED lines=9> */
.L_x_134:
[----:B------:R-:W-:Y:S05]  /*6050*/  BSYNC B1 ;  /* 0x0000000000017941 */ /* 0x000fea0003800000 */
.L_x_133:
        /* <DEDUP_REMOVED lines=9> */
.L_x_136:
[----:B------:R-:W-:Y:S05]  /*60f0*/  BSYNC B1 ;  /* 0x0000000000017941 */ /* 0x000fea0003800000 */
.L_x_135:
        /* <DEDUP_REMOVED lines=9> */
.L_x_138:
[----:B------:R-:W-:Y:S05]  /*6190*/  BSYNC B1 ;  /* 0x0000000000017941 */ /* 0x000fea0003800000 */
.L_x_137:
        /* <DEDUP_REMOVED lines=9> */
.L_x_140:
[----:B------:R-:W-:Y:S05]  /*6230*/  BSYNC B1 ;  /* 0x0000000000017941 */ /* 0x000fea0003800000 */
.L_x_139:
        /* <DEDUP_REMOVED lines=9> */
.L_x_142:
[----:B------:R-:W-:Y:S05]  /*62d0*/  BSYNC B1 ;  /* 0x0000000000017941 */ /* 0x000fea0003800000 */
.L_x_141:
        /* <DEDUP_REMOVED lines=9> */
.L_x_144:
[----:B------:R-:W-:Y:S05]  /*6370*/  BSYNC B1 ;  /* 0x0000000000017941 */ /* 0x000fea0003800000 */
.L_x_143:
        /* <DEDUP_REMOVED lines=9> */
.L_x_146:
[----:B------:R-:W-:Y:S05]  /*6410*/  BSYNC B1 ;  /* 0x0000000000017941 */ /* 0x000fea0003800000 */
.L_x_145:
        /* <DEDUP_REMOVED lines=9> */
.L_x_148:
[----:B------:R-:W-:Y:S05]  /*64b0*/  BSYNC B1 ;  /* 0x0000000000017941 */ /* 0x000fea0003800000 */
.L_x_147:
        /* <DEDUP_REMOVED lines=9> */
.L_x_150:
[----:B------:R-:W-:Y:S05]  /*6550*/  BSYNC B1 ;  /* 0x0000000000017941 */ /* 0x000fea0003800000 */
.L_x_149:
        /* <DEDUP_REMOVED lines=9> */
.L_x_152:
[----:B------:R-:W-:Y:S05]  /*65f0*/  BSYNC B1 ;  /* 0x0000000000017941 */ /* 0x000fea0003800000 */
.L_x_151:
        /* <DEDUP_REMOVED lines=9> */
.L_x_154:
[----:B------:R-:W-:Y:S05]  /*6690*/  BSYNC B1 ;  /* 0x0000000000017941 */ /* 0x000fea0003800000 */
.L_x_153:
        /* <DEDUP_REMOVED lines=9> */
.L_x_156:
[----:B------:R-:W-:Y:S05]  /*6730*/  BSYNC B1 ;  /* 0x0000000000017941 */ /* 0x000fea0003800000 */
.L_x_155:
        /* <DEDUP_REMOVED lines=9> */
.L_x_158:
[----:B------:R-:W-:Y:S05]  /*67d0*/  BSYNC B1 ;  /* 0x0000000000017941 */ /* 0x000fea0003800000 */
.L_x_157:
        /* <DEDUP_REMOVED lines=9> */
.L_x_160:
[----:B------:R-:W-:Y:S05]  /*6870*/  BSYNC B1 ;  /* 0x0000000000017941 */ /* 0x000fea0003800000 */
.L_x_159:
        /* <DEDUP_REMOVED lines=9> */
.L_x_162:
[----:B------:R-:W-:Y:S05]  /*6910*/  BSYNC B1 ;  /* 0x0000000000017941 */ /* 0x000fea0003800000 */
.L_x_161:
        /* <DEDUP_REMOVED lines=9> */
.L_x_164:
[----:B------:R-:W-:Y:S05]  /*69b0*/  BSYNC B1 ;  /* 0x0000000000017941 */ /* 0x000fea0003800000 */
.L_x_163:
        /* <DEDUP_REMOVED lines=9> */
.L_x_166:
[----:B------:R-:W-:Y:S05]  /*6a50*/  BSYNC B1 ;  /* 0x0000000000017941 */ /* 0x000fea0003800000 */
.L_x_165:
        /* <DEDUP_REMOVED lines=9> */
.L_x_168:
[----:B------:R-:W-:Y:S05]  /*6af0*/  BSYNC B1 ;  /* 0x0000000000017941 */ /* 0x000fea0003800000 */
.L_x_167:
        /* <DEDUP_REMOVED lines=9> */
.L_x_170:
[----:B------:R-:W-:Y:S05]  /*6b90*/  BSYNC B1 ;  /* 0x0000000000017941 */ /* 0x000fea0003800000 */
.L_x_169:
        /* <DEDUP_REMOVED lines=9> */
.L_x_172:
[----:B------:R-:W-:Y:S05]  /*6c30*/  BSYNC B1 ;  /* 0x0000000000017941 */ /* 0x000fea0003800000 */
.L_x_171:
        /* <DEDUP_REMOVED lines=9> */
.L_x_174:
[----:B------:R-:W-:Y:S05]  /*6cd0*/  BSYNC B1 ;  /* 0x0000000000017941 */ /* 0x000fea0003800000 */
.L_x_173:
        /* <DEDUP_REMOVED lines=9> */
.L_x_176:
[----:B------:R-:W-:Y:S05]  /*6d70*/  BSYNC B1 ;  /* 0x0000000000017941 */ /* 0x000fea0003800000 */
.L_x_175:
        /* <DEDUP_REMOVED lines=9> */
.L_x_178:
[----:B------:R-:W-:Y:S05]  /*6e10*/  BSYNC B1 ;  /* 0x0000000000017941 */ /* 0x000fea0003800000 */
.L_x_177:
        /* <DEDUP_REMOVED lines=9> */
.L_x_180:
[----:B------:R-:W-:Y:S05]  /*6eb0*/  BSYNC B1 ;  /* 0x0000000000017941 */ /* 0x000fea0003800000 */
.L_x_179:
        /* <DEDUP_REMOVED lines=9> */
.L_x_182:
[----:B------:R-:W-:Y:S05]  /*6f50*/  BSYNC B1 ;  /* 0x0000000000017941 */ /* 0x000fea0003800000 */
.L_x_181:
        /* <DEDUP_REMOVED lines=9> */
.L_x_184:
[----:B------:R-:W-:Y:S05]  /*6ff0*/  BSYNC B1 ;  /* 0x0000000000017941 */ /* 0x000fea0003800000 */
.L_x_183:
        /* <DEDUP_REMOVED lines=9> */
.L_x_186:
[----:B------:R-:W-:Y:S05]  /*7090*/  BSYNC B1 ;  /* 0x0000000000017941 */ /* 0x000fea0003800000 */
.L_x_185:
        /* <DEDUP_REMOVED lines=9> */
.L_x_188:
[----:B------:R-:W-:Y:S05]  /*7130*/  BSYNC B1 ;  /* 0x0000000000017941 */ /* 0x000fea0003800000 */
.L_x_187:
[----:B-----5:R-:W-:Y:S01]  /*7140*/  HADD2.F32 R17, -RZ, R3.H0_H0 ;  /* 0x20000003ff117230 */ /* 0x020fe20000004100 */
[----:B------:R-:W-:Y:S01]  /*7150*/  BSSY B1, `(.L_x_189) ;  /* 0x000000a000017945 */ /* 0x000fe20003800000 */
[----:B------:R-:W-:Y:S02]  /*7160*/  @P6 IMAD.MOV.U32 R168, RZ, RZ, R216 ;  /* 0x000000ffffa86224 */ /* 0x000fe400078e00d8 */
[----:B------:R-:W-:Y:S02]  /*7170*/  @P6 IMAD.MOV.U32 R169, RZ, RZ, R217 ;  /* 0x000000ffffa96224 */ /* 0x000fe400078e00d9 */
[----:B------:R-:W-:-:S04]  /*7180*/  FMUL R17, R17, R16 ;  /* 0x0000001011117220 */ /* 0x000fc80000400000 */
[----:B------:R-:W-:-:S05]  /*7190*/  FFMA R17, R170, R2, R17 ;  /* 0x00000002aa117223 */ /* 0x000fca0000000011 */
[----:B------:R-:W-:-:S05]  /*71a0*/  F2FP.F16.F32.PACK_AB R17, RZ, R17 ;  /* 0x00000011ff11723e */ /* 0x000fca00000000ff */
[----:B------:R0:W-:Y:S01]  /*71b0*/  @P6 STG.E.U16 desc[UR46][R168.64+0x40], R17 ;  /* 0x00004011a8006986 */ /* 0x0001e2000c10152e */
[----:B------:R-:W-:-:S13]  /*71c0*/  ISETP.GT.AND P6, PT, R0, 0x21, P1 ;  /* 0x000000210000780c */ /* 0x000fda0000fc4270 */
[----:B0-----:R-:W-:Y:S05]  /*71d0*/  @!P6 BRA `(.L_x_190) ;  /* 0x000000000004e947 */ /* 0x001fea0003800000 */
[----:B------:R0:W5:Y:S02]  /*71e0*/  LDG.E.LTC128B.U16 R3, desc[UR46][R22.64+0x42] ;  /* 0x0000422e16037981 */ /* 0x000164000c1e1520 */
.L_x_190:
[----:B------:R-:W-:Y:S05]  /*71f0*/  BSYNC B1 ;  /* 0x0000000000017941 */ /* 0x000fea0003800000 */
.L_x_189:
[----:B-----5:R-:W-:Y:S01]  /*7200*/  HADD2.F32 R17, -RZ, R3.H0_H0 ;  /* 0x20000003ff117230 */ /* 0x020fe20000004100 */
[----:B------:R-:W-:Y:S01]  /*7210*/  BSSY B1, `(.L_x_191) ;  /* 0x000000b000017945 */ /* 0x000fe20003800000 */
[----:B------:R-:W-:-:S03]  /*7220*/  @P6 IMAD.MOV.U32 R169, RZ, RZ, R217 ;  /* 0x000000ffffa96224 */ /* 0x000fc600078e00d9 */
[----:B------:R-:W-:-:S04]  /*7230*/  FMUL R168, R17, R16 ;  /* 0x0000001011a87220 */ /* 0x000fc80000400000 */
[----:B------:R-:W-:-:S05]  /*7240*/  FFMA R168, R171, R2, R168 ;  /* 0x00000002aba87223 */ /* 0x000fca00000000a8 */
[----:B------:R-:W-:-:S04]  /*7250*/  F2FP.F16.F32.PACK_AB R168, RZ, R168 ;  /* 0x000000a8ffa8723e */ /* 0x000fc800000000ff */
[----:B------:R-:W-:Y:S01]  /*7260*/  PRMT R17, R168, 0x7610, R17 ;  /* 0x00007610a8117816 */ /* 0x000fe20000000011 */
[----:B------:R-:W-:-:S05]  /*7270*/  @P6 IMAD.MOV.U32 R168, RZ, RZ, R216 ;  /* 0x000000ffffa86224 */ /* 0x000fca00078e00d8 */
[----:B------:R0:W-:Y:S01]  /*7280*/  @P6 STG.E.U16 desc[UR46][R168.64+0x42], R17 ;  /* 0x00004211a8006986 */ /* 0x0001e2000c10152e */
[----:B------:R-:W-:-:S13]  /*7290*/  ISETP.GT.AND P6, PT, R0, 0x28, P2 ;  /* 0x000000280000780c */ /* 0x000fda00017c4270 */
[----:B0-----:R-:W-:Y:S05]  /*72a0*/  @!P6 BRA `(.L_x_192) ;  /* 0x000000000004e947 */ /* 0x001fea0003800000 */
[----:B------:R0:W5:Y:S02]  /*72b0*/  LDG.E.LTC128B.U16 R3, desc[UR46][R234.64+0x50] ;  /* 0x0000502eea037981 */ /* 0x000164000c1e1520 */
.L_x_192:
[----:B------:R-:W-:Y:S05]  /*72c0*/  BSYNC B1 ;  /* 0x0000000000017941 */ /* 0x000fea0003800000 */
.L_x_191:
        /* <DEDUP_REMOVED lines=9> */
.L_x_194:
[----:B------:R-:W-:Y:S05]  /*7360*/  BSYNC B1 ;  /* 0x0000000000017941 */ /* 0x000fea0003800000 */
.L_x_193:
        /* <DEDUP_REMOVED lines=9> */
.L_x_196:
[----:B------:R-:W-:Y:S05]  /*7400*/  BSYNC B1 ;  /* 0x0000000000017941 */ /* 0x000fea0003800000 */
.L_x_195:
        /* <DEDUP_REMOVED lines=11> */
.L_x_198:
[----:B------:R-:W-:Y:S05]  /*74c0*/  BSYNC B1 ;  /* 0x0000000000017941 */ /* 0x000fea0003800000 */
.L_x_197:
[----:B-----5:R-:W-:Y:S01]  /*74d0*/  HADD2.F32 R17, -RZ, R3.H0_H0 ;  /* 0x20000003ff117230 */ /* 0x020fe20000004100 */
[----:B------:R-:W-:Y:S01]  /*74e0*/  @P6 MOV R169, R217 ;  /* 0x000000d900a96202 */ /* 0x000fe20000000f00 */
[----:B------:R-:W-:Y:S03]  /*74f0*/  BSSY B1, `(.L_x_199) ;  /* 0x000000a000017945 */ /* 0x000fe60003800000 */
        /* <DEDUP_REMOVED lines=9> */
.L_x_200:
[----:B------:R-:W-:Y:S05]  /*7590*/  BSYNC B1 ;  /* 0x0000000000017941 */ /* 0x000fea0003800000 */
.L_x_199:
        /* <DEDUP_REMOVED lines=9> */
.L_x_202:
[----:B------:R-:W-:Y:S05]  /*7630*/  BSYNC B1 ;  /* 0x0000000000017941 */ /* 0x000fea0003800000 */
.L_x_201:
        /* <DEDUP_REMOVED lines=9> */
.L_x_204:
[----:B------:R-:W-:Y:S05]  /*76d0*/  BSYNC B1 ;  /* 0x0000000000017941 */ /* 0x000fea0003800000 */
.L_x_203:
        /* <DEDUP_REMOVED lines=11> */
.L_x_206:
[----:B------:R-:W-:Y:S05]  /*7790*/  BSYNC B1 ;  /* 0x0000000000017941 */ /* 0x000fea0003800000 */
.L_x_205:
        /* <DEDUP_REMOVED lines=12> */
.L_x_208:
[----:B------:R-:W-:Y:S05]  /*7860*/  BSYNC B1 ;  /* 0x0000000000017941 */ /* 0x000fea0003800000 */
.L_x_207:
        /* <DEDUP_REMOVED lines=9> */
.L_x_210:
[----:B------:R-:W-:Y:S05]  /*7900*/  BSYNC B1 ;  /* 0x0000000000017941 */ /* 0x000fea0003800000 */
.L_x_209:
        /* <DEDUP_REMOVED lines=9> */
.L_x_212:
[----:B------:R-:W-:Y:S05]  /*79a0*/  BSYNC B1 ;  /* 0x0000000000017941 */ /* 0x000fea0003800000 */
.L_x_211:
        /* <DEDUP_REMOVED lines=11> */
.L_x_214:
[----:B------:R-:W-:Y:S05]  /*7a60*/  BSYNC B1 ;  /* 0x0000000000017941 */ /* 0x000fea0003800000 */
.L_x_213:
        /* <DEDUP_REMOVED lines=12> */
.L_x_216:
[----:B------:R-:W-:Y:S05]  /*7b30*/  BSYNC B1 ;  /* 0x0000000000017941 */ /* 0x000fea0003800000 */
.L_x_215:
        /* <DEDUP_REMOVED lines=9> */
.L_x_218:
[----:B------:R-:W-:Y:S05]  /*7bd0*/  BSYNC B1 ;  /* 0x0000000000017941 */ /* 0x000fea0003800000 */
.L_x_217:
        /* <DEDUP_REMOVED lines=9> */
.L_x_220:
[----:B------:R-:W-:Y:S05]  /*7c70*/  BSYNC B1 ;  /* 0x0000000000017941 */ /* 0x000fea0003800000 */
.L_x_219:
        /* <DEDUP_REMOVED lines=9> */
.L_x_222:
[----:B------:R-:W-:Y:S05]  /*7d10*/  BSYNC B1 ;  /* 0x0000000000017941 */ /* 0x000fea0003800000 */
.L_x_221:
        /* <DEDUP_REMOVED lines=9> */
.L_x_224:
[----:B------:R-:W-:Y:S05]  /*7db0*/  BSYNC B1 ;  /* 0x0000000000017941 */ /* 0x000fea0003800000 */
.L_x_223:
        /* <DEDUP_REMOVED lines=9> */
.L_x_226:
[----:B------:R-:W-:Y:S05]  /*7e50*/  BSYNC B1 ;  /* 0x0000000000017941 */ /* 0x000fea0003800000 */
.L_x_225:
        /* <DEDUP_REMOVED lines=9> */
.L_x_228:
[----:B------:R-:W-:Y:S05]  /*7ef0*/  BSYNC B1 ;  /* 0x0000000000017941 */ /* 0x000fea0003800000 */
.L_x_227:
        /* <DEDUP_REMOVED lines=9> */
.L_x_230:
[----:B------:R-:W-:Y:S05]  /*7f90*/  BSYNC B1 ;  /* 0x0000000000017941 */ /* 0x000fea0003800000 */
.L_x_229:
        /* <DEDUP_REMOVED lines=9> */
.L_x_232:
[----:B------:R-:W-:Y:S05]  /*8030*/  BSYNC B1 ;  /* 0x0000000000017941 */ /* 0x000fea0003800000 */
.L_x_231:
        /* <DEDUP_REMOVED lines=9> */
.L_x_234:
[----:B------:R-:W-:Y:S05]  /*80d0*/  BSYNC B1 ;  /* 0x0000000000017941 */ /* 0x000fea0003800000 */
.L_x_233:
        /* <DEDUP_REMOVED lines=9> */
.L_x_236:
[----:B------:R-:W-:Y:S05]  /*8170*/  BSYNC B1 ;  /* 0x0000000000017941 */ /* 0x000fea0003800000 */
.L_x_235:
        /* <DEDUP_REMOVED lines=9> */
.L_x_238:
[----:B------:R-:W-:Y:S05]  /*8210*/  BSYNC B1 ;  /* 0x0000000000017941 */ /* 0x000fea0003800000 */
.L_x_237:
        /* <DEDUP_REMOVED lines=9> */
.L_x_240:
[----:B------:R-:W-:Y:S05]  /*82b0*/  BSYNC B1 ;  /* 0x0000000000017941 */ /* 0x000fea0003800000 */
.L_x_239:
        /* <DEDUP_REMOVED lines=9> */
.L_x_242:
[----:B------:R-:W-:Y:S05]  /*8350*/  BSYNC B1 ;  /* 0x0000000000017941 */ /* 0x000fea0003800000 */
.L_x_241:
        /* <DEDUP_REMOVED lines=9> */
.L_x_244:
[----:B------:R-:W-:Y:S05]  /*83f0*/  BSYNC B1 ;  /* 0x0000000000017941 */ /* 0x000fea0003800000 */
.L_x_243:
        /* <DEDUP_REMOVED lines=9> */
.L_x_246:
[----:B------:R-:W-:Y:S05]  /*8490*/  BSYNC B1 ;  /* 0x0000000000017941 */ /* 0x000fea0003800000 */
.L_x_245:
        /* <DEDUP_REMOVED lines=9> */
.L_x_248:
[----:B------:R-:W-:Y:S05]  /*8530*/  BSYNC B1 ;  /* 0x0000000000017941 */ /* 0x000fea0003800000 */
.L_x_247:
        /* <DEDUP_REMOVED lines=9> */
.L_x_250:
[----:B------:R-:W-:Y:S05]  /*85d0*/  BSYNC B1 ;  /* 0x0000000000017941 */ /* 0x000fea0003800000 */
.L_x_249:
        /* <DEDUP_REMOVED lines=9> */
.L_x_252:
[----:B------:R-:W-:Y:S05]  /*8670*/  BSYNC B1 ;  /* 0x0000000000017941 */ /* 0x000fea0003800000 */
.L_x_251:
        /* <DEDUP_REMOVED lines=9> */
.L_x_254:
[----:B------:R-:W-:Y:S05]  /*8710*/  BSYNC B1 ;  /* 0x0000000000017941 */ /* 0x000fea0003800000 */
.L_x_253:
        /* <DEDUP_REMOVED lines=9> */
.L_x_256:
[----:B------:R-:W-:Y:S05]  /*87b0*/  BSYNC B1 ;  /* 0x0000000000017941 */ /* 0x000fea0003800000 */
.L_x_255:
        /* <DEDUP_REMOVED lines=9> */
.L_x_258:
[----:B------:R-:W-:Y:S05]  /*8850*/  BSYNC B1 ;  /* 0x0000000000017941 */ /* 0x000fea0003800000 */
.L_x_257:
        /* <DEDUP_REMOVED lines=9> */
.L_x_260:
[----:B------:R-:W-:Y:S05]  /*88f0*/  BSYNC B1 ;  /* 0x0000000000017941 */ /* 0x000fea0003800000 */
.L_x_259:
        /* <DEDUP_REMOVED lines=9> */
.L_x_262:
[----:B------:R-:W-:Y:S05]  /*8990*/  BSYNC B1 ;  /* 0x0000000000017941 */ /* 0x000fea0003800000 */
.L_x_261:
        /* <DEDUP_REMOVED lines=9> */
.L_x_264:
[----:B------:R-:W-:Y:S05]  /*8a30*/  BSYNC B1 ;  /* 0x0000000000017941 */ /* 0x000fea0003800000 */
.L_x_263:
        /* <DEDUP_REMOVED lines=9> */
.L_x_266:
[----:B------:R-:W-:Y:S05]  /*8ad0*/  BSYNC B1 ;  /* 0x0000000000017941 */ /* 0x000fea0003800000 */
.L_x_265:
        /* <DEDUP_REMOVED lines=9> */
.L_x_268:
[----:B------:R-:W-:Y:S05]  /*8b70*/  BSYNC B1 ;  /* 0x0000000000017941 */ /* 0x000fea0003800000 */
.L_x_267:
        /* <DEDUP_REMOVED lines=9> */
.L_x_270:
[----:B------:R-:W-:Y:S05]  /*8c10*/  BSYNC B1 ;  /* 0x0000000000017941 */ /* 0x000fea0003800000 */
.L_x_269:
        /* <DEDUP_REMOVED lines=9> */
.L_x_272:
[----:B------:R-:W-:Y:S05]  /*8cb0*/  BSYNC B1 ;  /* 0x0000000000017941 */ /* 0x000fea0003800000 */
.L_x_271:
        /* <DEDUP_REMOVED lines=9> */
.L_x_274:
[----:B------:R-:W-:Y:S05]  /*8d50*/  BSYNC B1 ;  /* 0x0000000000017941 */ /* 0x000fea0003800000 */
.L_x_273:
        /* <DEDUP_REMOVED lines=9> */
.L_x_276:
[----:B------:R-:W-:Y:S05]  /*8df0*/  BSYNC B1 ;  /* 0x0000000000017941 */ /* 0x000fea0003800000 */
.L_x_275:
        /* <DEDUP_REMOVED lines=9> */
.L_x_278:
[----:B------:R-:W-:Y:S05]  /*8e90*/  BSYNC B1 ;  /* 0x0000000000017941 */ /* 0x000fea0003800000 */
.L_x_277:
        /* <DEDUP_REMOVED lines=9> */
.L_x_280:
[----:B------:R-:W-:Y:S05]  /*8f30*/  BSYNC B1 ;  /* 0x0000000000017941 */ /* 0x000fea0003800000 */
.L_x_279:
        /* <DEDUP_REMOVED lines=9> */
.L_x_282:
[----:B------:R-:W-:Y:S05]  /*8fd0*/  BSYNC B1 ;  /* 0x0000000000017941 */ /* 0x000fea0003800000 */
.L_x_281:
        /* <DEDUP_REMOVED lines=9> */
.L_x_284:
[----:B------:R-:W-:Y:S05]  /*9070*/  BSYNC B1 ;  /* 0x0000000000017941 */ /* 0x000fea0003800000 */
.L_x_283:
        /* <DEDUP_REMOVED lines=11> */
.L_x_286:
[----:B------:R-:W-:Y:S05]  /*9130*/  BSYNC B1 ;  /* 0x0000000000017941 */ /* 0x000fea0003800000 */
.L_x_285:
        /* <DEDUP_REMOVED lines=12> */
.L_x_288:
[----:B------:R-:W-:Y:S05]  /*9200*/  BSYNC B1 ;  /* 0x0000000000017941 */ /* 0x000fea0003800000 */
.L_x_287:
        /* <DEDUP_REMOVED lines=9> */
.L_x_290:
[----:B------:R-:W-:Y:S05]  /*92a0*/  BSYNC B1 ;  /* 0x0000000000017941 */ /* 0x000fea0003800000 */
.L_x_289:
        /* <DEDUP_REMOVED lines=9> */
.L_x_292:
[----:B------:R-:W-:Y:S05]  /*9340*/  BSYNC B1 ;  /* 0x0000000000017941 */ /* 0x000fea0003800000 */
.L_x_291:
[----:B-----5:R-:W-:Y:S01]  /*9350*/  HADD2.F32 R17, -RZ, R3.H0_H0 ;  /* 0x20000003ff117230 */ /* 0x020fe20000004100 */
[----:B------:R-:W-:Y:S01]  /*9360*/  @P6 MOV R120, R216 ;  /* 0x000000d800786202 */ /* 0x000fe20000000f00 */
[----:B------:R-:W-:Y:S01]  /*9370*/  @P6 IMAD.MOV.U32 R121, RZ, RZ, R217 ;  /* 0x000000ffff796224 */ /* 0x000fe200078e00d9 */
[----:B------:R-:W-:Y:S02]  /*9380*/  BSSY B1, `(.L_x_293) ;  /* 0x0000008000017945 */ /* 0x000fe40003800000 */
[----:B------:R-:W-:-:S04]  /*9390*/  FMUL R17, R17, R16 ;  /* 0x0000001011117220 */ /* 0x000fc80000400000 */
[----:B------:R-:W-:-:S05]  /*93a0*/  FFMA R17, R126, R2, R17 ;  /* 0x000000027e117223 */ /* 0x000fca0000000011 */
[----:B------:R-:W-:-:S05]  /*93b0*/  F2FP.F16.F32.PACK_AB R17, RZ, R17 ;  /* 0x00000011ff11723e */ /* 0x000fca00000000ff */
[----:B------:R0:W-:Y:S01]  /*93c0*/  @P6 STG.E.U16 desc[UR46][R120.64+0x90], R17 ;  /* 0x0000901178006986 */ /* 0x0001e2000c10152e */
[----:B------:R-:W-:-:S13]  /*93d0*/  ISETP.GT.AND P6, PT, R0, 0x49, P1 ;  /* 0x000000490000780c */ /* 0x000fda0000fc4270 */
[----:B0-----:R-:W-:Y:S05]  /*93e0*/  @!P6 BRA `(.L_x_294) ;  /* 0x000000000004e947 */ /* 0x001fea0003800000 */
[----:B------:R0:W5:Y:S02]  /*93f0*/  LDG.E.LTC128B.U16 R3, desc[UR46][R22.64+0x92] ;  /* 0x0000922e16037981 */ /* 0x000164000c1e1520 */
.L_x_294:
[----:B------:R-:W-:Y:S05]  /*9400*/  BSYNC B1 ;  /* 0x0000000000017941 */ /* 0x000fea0003800000 */
.L_x_293:
        /* <DEDUP_REMOVED lines=12> */
.L_x_296:
[----:B------:R-:W-:Y:S05]  /*94d0*/  BSYNC B1 ;  /* 0x0000000000017941 */ /* 0x000fea0003800000 */
.L_x_295:
        /* <DEDUP_REMOVED lines=9> */
.L_x_298:
[----:B------:R-:W-:Y:S05]  /*9570*/  BSYNC B1 ;  /* 0x0000000000017941 */ /* 0x000fea0003800000 */
.L_x_297:
        /* <DEDUP_REMOVED lines=9> */
.L_x_300:
[----:B------:R-:W-:Y:S05]  /*9610*/  BSYNC B1 ;  /* 0x0000000000017941 */ /* 0x000fea0003800000 */
.L_x_299:
        /* <DEDUP_REMOVED lines=11> */
.L_x_302:
[----:B------:R-:W-:Y:S05]  /*96d0*/  BSYNC B1 ;  /* 0x0000000000017941 */ /* 0x000fea0003800000 */
.L_x_301:
        /* <DEDUP_REMOVED lines=12> */
.L_x_304:
[----:B------:R-:W-:Y:S05]  /*97a0*/  BSYNC B1 ;  /* 0x0000000000017941 */ /* 0x000fea0003800000 */
.L_x_303:
        /* <DEDUP_REMOVED lines=9> */
.L_x_306:
[----:B------:R-:W-:Y:S05]  /*9840*/  BSYNC B1 ;  /* 0x0000000000017941 */ /* 0x000fea0003800000 */
.L_x_305:
        /* <DEDUP_REMOVED lines=9> */
.L_x_308:
[----:B------:R-:W-:Y:S05]  /*98e0*/  BSYNC B1 ;  /* 0x0000000000017941 */ /* 0x000fea0003800000 */
.L_x_307:
        /* <DEDUP_REMOVED lines=11> */
.L_x_310:
[----:B------:R-:W-:Y:S05]  /*99a0*/  BSYNC B1 ;  /* 0x0000000000017941 */ /* 0x000fea0003800000 */
.L_x_309:
        /* <DEDUP_REMOVED lines=12> */
.L_x_312:
[----:B------:R-:W-:Y:S05]  /*9a70*/  BSYNC B1 ;  /* 0x0000000000017941 */ /* 0x000fea0003800000 */
.L_x_311:
        /* <DEDUP_REMOVED lines=9> */
.L_x_314:
[----:B------:R-:W-:Y:S05]  /*9b10*/  BSYNC B1 ;  /* 0x0000000000017941 */ /* 0x000fea0003800000 */
.L_x_313:
        /* <DEDUP_REMOVED lines=9> */
.L_x_316:
[----:B------:R-:W-:Y:S05]  /*9bb0*/  BSYNC B1 ;  /* 0x0000000000017941 */ /* 0x000fea0003800000 */
.L_x_315:
        /* <DEDUP_REMOVED lines=9> */
.L_x_318:
[----:B------:R-:W-:Y:S05]  /*9c50*/  BSYNC B1 ;  /* 0x0000000000017941 */ /* 0x000fea0003800000 */
.L_x_317:
        /* <DEDUP_REMOVED lines=9> */
.L_x_320:
[----:B------:R-:W-:Y:S05]  /*9cf0*/  BSYNC B1 ;  /* 0x0000000000017941 */ /* 0x000fea0003800000 */
.L_x_319:
        /* <DEDUP_REMOVED lines=9> */
.L_x_322:
[----:B------:R-:W-:Y:S05]  /*9d90*/  BSYNC B1 ;  /* 0x0000000000017941 */ /* 0x000fea0003800000 */
.L_x_321:
        /* <DEDUP_REMOVED lines=9> */
.L_x_324:
[----:B------:R-:W-:Y:S05]  /*9e30*/  BSYNC B1 ;  /* 0x0000000000017941 */ /* 0x000fea0003800000 */
.L_x_323:
        /* <DEDUP_REMOVED lines=9> */
.L_x_326:
[----:B------:R-:W-:Y:S05]  /*9ed0*/  BSYNC B1 ;  /* 0x0000000000017941 */ /* 0x000fea0003800000 */
.L_x_325:
        /* <DEDUP_REMOVED lines=9> */
.L_x_328:
[----:B------:R-:W-:Y:S05]  /*9f70*/  BSYNC B1 ;  /* 0x0000000000017941 */ /* 0x000fea0003800000 */
.L_x_327:
        /* <DEDUP_REMOVED lines=9> */
.L_x_330:
[----:B------:R-:W-:Y:S05]  /*a010*/  BSYNC B1 ;  /* 0x0000000000017941 */ /* 0x000fea0003800000 */
.L_x_329:
        /* <DEDUP_REMOVED lines=9> */
.L_x_332:
[----:B------:R-:W-:Y:S05]  /*a0b0*/  BSYNC B1 ;  /* 0x0000000000017941 */ /* 0x000fea0003800000 */
.L_x_331:
        /* <DEDUP_REMOVED lines=9> */
.L_x_334:
[----:B------:R-:W-:Y:S05]  /*a150*/  BSYNC B1 ;  /* 0x0000000000017941 */ /* 0x000fea0003800000 */
.L_x_333:
        /* <DEDUP_REMOVED lines=9> */
.L_x_336:
[----:B------:R-:W-:Y:S05]  /*a1f0*/  BSYNC B1 ;  /* 0x0000000000017941 */ /* 0x000fea0003800000 */
.L_x_335:
        /* <DEDUP_REMOVED lines=9> */
.L_x_338:
[----:B------:R-:W-:Y:S05]  /*a290*/  BSYNC B1 ;  /* 0x0000000000017941 */ /* 0x000fea0003800000 */
.L_x_337:
        /* <DEDUP_REMOVED lines=9> */
.L_x_340:
[----:B------:R-:W-:Y:S05]  /*a330*/  BSYNC B1 ;  /* 0x0000000000017941 */ /* 0x000fea0003800000 */
.L_x_339:
        /* <DEDUP_REMOVED lines=9> */
.L_x_342:
[----:B------:R-:W-:Y:S05]  /*a3d0*/  BSYNC B1 ;  /* 0x0000000000017941 */ /* 0x000fea0003800000 */
.L_x_341:
        /* <DEDUP_REMOVED lines=9> */
.L_x_344:
[----:B------:R-:W-:Y:S05]  /*a470*/  BSYNC B1 ;  /* 0x0000000000017941 */ /* 0x000fea0003800000 */
.L_x_343:
        /* <DEDUP_REMOVED lines=9> */
.L_x_346:
[----:B------:R-:W-:Y:S05]  /*a510*/  BSYNC B1 ;  /* 0x0000000000017941 */ /* 0x000fea0003800000 */
.L_x_345:
        /* <DEDUP_REMOVED lines=9> */
.L_x_348:
[----:B------:R-:W-:Y:S05]  /*a5b0*/  BSYNC B1 ;  /* 0x0000000000017941 */ /* 0x000fea0003800000 */
.L_x_347:
        /* <DEDUP_REMOVED lines=9> */
.L_x_350:
[----:B------:R-:W-:Y:S05]  /*a650*/  BSYNC B1 ;  /* 0x0000000000017941 */ /* 0x000fea0003800000 */
.L_x_349:
        /* <DEDUP_REMOVED lines=9> */
.L_x_352:
[----:B------:R-:W-:Y:S05]  /*a6f0*/  BSYNC B1 ;  /* 0x0000000000017941 */ /* 0x000fea0003800000 */
.L_x_351:
        /* <DEDUP_REMOVED lines=9> */
.L_x_354:
[----:B------:R-:W-:Y:S05]  /*a790*/  BSYNC B1 ;  /* 0x0000000000017941 */ /* 0x000fea0003800000 */
.L_x_353:
        /* <DEDUP_REMOVED lines=9> */
.L_x_356:
[----:B------:R-:W-:Y:S05]  /*a830*/  BSYNC B1 ;  /* 0x0000000000017941 */ /* 0x000fea0003800000 */
.L_x_355:
        /* <DEDUP_REMOVED lines=9> */
.L_x_358:
[----:B------:R-:W-:Y:S05]  /*a8d0*/  BSYNC B1 ;  /* 0x0000000000017941 */ /* 0x000fea0003800000 */
.L_x_357:
        /* <DEDUP_REMOVED lines=9> */
.L_x_360:
[----:B------:R-:W-:Y:S05]  /*a970*/  BSYNC B1 ;  /* 0x0000000000017941 */ /* 0x000fea0003800000 */
.L_x_359:
        /* <DEDUP_REMOVED lines=9> */
.L_x_362:
[----:B------:R-:W-:Y:S05]  /*aa10*/  BSYNC B1 ;  /* 0x0000000000017941 */ /* 0x000fea0003800000 */
.L_x_361:
        /* <DEDUP_REMOVED lines=9> */
.L_x_364:
[----:B------:R-:W-:Y:S05]  /*aab0*/  BSYNC B1 ;  /* 0x0000000000017941 */ /* 0x000fea0003800000 */
.L_x_363:
        /* <DEDUP_REMOVED lines=9> */
.L_x_366:
[----:B------:R-:W-:Y:S05]  /*ab50*/  BSYNC B1 ;  /* 0x0000000000017941 */ /* 0x000fea0003800000 */
.L_x_365:
        /* <DEDUP_REMOVED lines=9> */
.L_x_368:
[----:B------:R-:W-:Y:S05]  /*abf0*/  BSYNC B1 ;  /* 0x0000000000017941 */ /* 0x000fea0003800000 */
.L_x_367:
        /* <DEDUP_REMOVED lines=9> */
.L_x_370:
[----:B------:R-:W-:Y:S05]  /*ac90*/  BSYNC B1 ;  /* 0x0000000000017941 */ /* 0x000fea0003800000 */
.L_x_369:
        /* <DEDUP_REMOVED lines=9> */
.L_x_372:
[----:B------:R-:W-:Y:S05]  /*ad30*/  BSYNC B1 ;  /* 0x0000000000017941 */ /* 0x000fea0003800000 */
.L_x_371:
        /* <DEDUP_REMOVED lines=9> */
.L_x_374:
[----:B------:R-:W-:Y:S05]  /*add0*/  BSYNC B1 ;  /* 0x0000000000017941 */ /* 0x000fea0003800000 */
.L_x_373:
        /* <DEDUP_REMOVED lines=9> */
.L_x_376:
[----:B------:R-:W-:Y:S05]  /*ae70*/  BSYNC B1 ;  /* 0x0000000000017941 */ /* 0x000fea0003800000 */
.L_x_375:
        /* <DEDUP_REMOVED lines=9> */
.L_x_378:
[----:B------:R-:W-:Y:S05]  /*af10*/  BSYNC B1 ;  /* 0x0000000000017941 */ /* 0x000fea0003800000 */
.L_x_377:
        /* <DEDUP_REMOVED lines=9> */
.L_x_380:
[----:B------:R-:W-:Y:S05]  /*afb0*/  BSYNC B1 ;  /* 0x0000000000017941 */ /* 0x000fea0003800000 */
.L_x_379:
        /* <DEDUP_REMOVED lines=11> */
.L_x_382:
[----:B------:R-:W-:Y:S05]  /*b070*/  BSYNC B1 ;  /* 0x0000000000017941 */ /* 0x000fea0003800000 */
.L_x_381:
        /* <DEDUP_REMOVED lines=12> */
.L_x_384:
[----:B------:R-:W-:Y:S05]  /*b140*/  BSYNC B1 ;  /* 0x0000000000017941 */ /* 0x000fea0003800000 */
.L_x_383:
        /* <DEDUP_REMOVED lines=9> */
.L_x_386:
[----:B------:R-:W-:Y:S05]  /*b1e0*/  BSYNC B1 ;  /* 0x0000000000017941 */ /* 0x000fea0003800000 */
.L_x_385:
        /* <DEDUP_REMOVED lines=9> */
.L_x_388:
[----:B------:R-:W-:Y:S05]  /*b280*/  BSYNC B1 ;  /* 0x0000000000017941 */ /* 0x000fea0003800000 */
.L_x_387:
        /* <DEDUP_REMOVED lines=11> */
.L_x_390:
[----:B------:R-:W-:Y:S05]  /*b340*/  BSYNC B1 ;  /* 0x0000000000017941 */ /* 0x000fea0003800000 */
.L_x_389:
        /* <DEDUP_REMOVED lines=12> */
.L_x_392:
[----:B------:R-:W-:Y:S05]  /*b410*/  BSYNC B1 ;  /* 0x0000000000017941 */ /* 0x000fea0003800000 */
.L_x_391:
        /* <DEDUP_REMOVED lines=9> */
.L_x_394:
[----:B------:R-:W-:Y:S05]  /*b4b0*/  BSYNC B1 ;  /* 0x0000000000017941 */ /* 0x000fea0003800000 */
.L_x_393:
        /* <DEDUP_REMOVED lines=9> */
.L_x_396:
[----:B------:R-:W-:Y:S05]  /*b550*/  BSYNC B1 ;  /* 0x0000000000017941 */ /* 0x000fea0003800000 */
.L_x_395:
        /* <DEDUP_REMOVED lines=11> */
.L_x_398:
[----:B------:R-:W-:Y:S05]  /*b610*/  BSYNC B1 ;  /* 0x0000000000017941 */ /* 0x000fea0003800000 */
.L_x_397:
        /* <DEDUP_REMOVED lines=12> */
.L_x_400:
[----:B------:R-:W-:Y:S05]  /*b6e0*/  BSYNC B1 ;  /* 0x0000000000017941 */ /* 0x000fea0003800000 */
.L_x_399:
        /* <DEDUP_REMOVED lines=9> */
.L_x_402:
[----:B------:R-:W-:Y:S05]  /*b780*/  BSYNC B1 ;  /* 0x0000000000017941 */ /* 0x000fea0003800000 */
.L_x_401:
        /* <DEDUP_REMOVED lines=9> */
.L_x_404:
[----:B------:R-:W-:Y:S05]  /*b820*/  BSYNC B1 ;  /* 0x0000000000017941 */ /* 0x000fea0003800000 */
.L_x_403:
        /* <DEDUP_REMOVED lines=11> */
.L_x_406:
[----:B------:R-:W-:Y:S05]  /*b8e0*/  BSYNC B1 ;  /* 0x0000000000017941 */ /* 0x000fea0003800000 */
.L_x_405:
[----:B-----5:R-:W-:Y:S01]  /*b8f0*/  HADD2.F32 R17, -RZ, R3.H0_H0 ;  /* 0x20000003ff117230 */ /* 0x020fe20000004100 */
[----:B------:R-:W-:Y:S01]  /*b900*/  BSSY B1, `(.L_x_407) ;  /* 0x000000b000017945 */ /* 0x000fe20003800000 */
[----:B------:R-:W-:-:S03]  /*b910*/  @P6 IMAD.MOV.U32 R73, RZ, RZ, R217 ;  /* 0x000000ffff496224 */ /* 0x000fc600078e00d9 */
[----:B------:R-:W-:-:S04]  /*b920*/  FMUL R72, R17, R16 ;  /* 0x0000001011487220 */ /* 0x000fc80000400000 */
[----:B------:R-:W-:-:S05]  /*b930*/  FFMA R72, R87, R2, R72 ;  /* 0x0000000257487223 */ /* 0x000fca0000000048 */
[----:B------:R-:W-:-:S04]  /*b940*/  F2FP.F16.F32.PACK_AB R72, RZ, R72 ;  /* 0x00000048ff48723e */ /* 0x000fc800000000ff */
[----:B------:R-:W-:Y:S02]  /*b950*/  PRMT R17, R72, 0x7610, R17 ;  /* 0x0000761048117816 */ /* 0x000fe40000000011 */
[----:B------:R-:W-:-:S05]  /*b960*/  @P6 MOV R72, R216 ;  /* 0x000000d800486202 */ /* 0x000fca0000000f00 */
[----:B------:R0:W-:Y:S01]  /*b970*/  @P6 STG.E.U16 desc[UR46][R72.64+0xf2], R17 ;  /* 0x0000f21148006986 */ /* 0x0001e2000c10152e */
[----:B------:R-:W-:-:S13]  /*b980*/  ISETP.GT.AND P6, PT, R0, 0x80, P0 ;  /* 0x000000800000780c */ /* 0x000fda00007c4270 */
[----:B0-----:R-:W-:Y:S05]  /*b990*/  @!P6 BRA `(.L_x_408) ;  /* 0x000000000004e947 */ /* 0x001fea0003800000 */
[----:B------:R0:W5:Y:S02]  /*b9a0*/  LDG.E.LTC128B.U16 R3, desc[UR46][R20.64+0x100] ;  /* 0x0001002e14037981 */ /* 0x000164000c1e1520 */
.L_x_408:
[----:B------:R-:W-:Y:S05]  /*b9b0*/  BSYNC B1 ;  /* 0x0000000000017941 */ /* 0x000fea0003800000 */
.L_x_407:
        /* <DEDUP_REMOVED lines=9> */
.L_x_410:
[----:B------:R-:W-:Y:S05]  /*ba50*/  BSYNC B1 ;  /* 0x0000000000017941 */ /* 0x000fea0003800000 */
.L_x_409:
        /* <DEDUP_REMOVED lines=9> */
.L_x_412:
[----:B------:R-:W-:Y:S05]  /*baf0*/  BSYNC B1 ;  /* 0x0000000000017941 */ /* 0x000fea0003800000 */
.L_x_411:
        /* <DEDUP_REMOVED lines=9> */
.L_x_414:
[----:B------:R-:W-:Y:S05]  /*bb90*/  BSYNC B1 ;  /* 0x0000000000017941 */ /* 0x000fea0003800000 */
.L_x_413:
        /* <DEDUP_REMOVED lines=9> */
.L_x_416:
[----:B------:R-:W-:Y:S05]  /*bc30*/  BSYNC B1 ;  /* 0x0000000000017941 */ /* 0x000fea0003800000 */
.L_x_415:
        /* <DEDUP_REMOVED lines=9> */
.L_x_418:
[----:B------:R-:W-:Y:S05]  /*bcd0*/  BSYNC B1 ;  /* 0x0000000000017941 */ /* 0x000fea0003800000 */
.L_x_417:
        /* <DEDUP_REMOVED lines=9> */
.L_x_420:
[----:B------:R-:W-:Y:S05]  /*bd70*/  BSYNC B1 ;  /* 0x0000000000017941 */ /* 0x000fea0003800000 */
.L_x_419:
        /* <DEDUP_REMOVED lines=9> */
.L_x_422:
[----:B------:R-:W-:Y:S05]  /*be10*/  BSYNC B1 ;  /* 0x0000000000017941 */ /* 0x000fea0003800000 */
.L_x_421:
        /* <DEDUP_REMOVED lines=9> */
.L_x_424:
[----:B------:R-:W-:Y:S05]  /*beb0*/  BSYNC B1 ;  /* 0x0000000000017941 */ /* 0x000fea0003800000 */
.L_x_423:
        /* <DEDUP_REMOVED lines=9> */
.L_x_426:
[----:B------:R-:W-:Y:S05]  /*bf50*/  BSYNC B1 ;  /* 0x0000000000017941 */ /* 0x000fea0003800000 */
.L_x_425:
        /* <DEDUP_REMOVED lines=9> */
.L_x_428:
[----:B------:R-:W-:Y:S05]  /*bff0*/  BSYNC B1 ;  /* 0x0000000000017941 */ /* 0x000fea0003800000 */
.L_x_427:
        /* <DEDUP_REMOVED lines=9> */
.L_x_430:
[----:B------:R-:W-:Y:S05]  /*c090*/  BSYNC B1 ;  /* 0x0000000000017941 */ /* 0x000fea0003800000 */
.L_x_429:
        /* <DEDUP_REMOVED lines=9> */
.L_x_432:
[----:B------:R-:W-:Y:S05]  /*c130*/  BSYNC B1 ;  /* 0x0000000000017941 */ /* 0x000fea0003800000 */
.L_x_431:
[----:B-----5:R-:W-:Y:S01]  /*c140*/  HADD2.F32 R17, -RZ, R3.H0_H0 ;  /* 0x20000003ff117230 */ /* 0x020fe20000004100 */
[----:B------:R-:W-:Y:S01]  /*c150*/  ISETP.GT.AND P0, PT, R0, 0x99, P0 ;  /* 0x000000990000780c */ /* 0x000fe20000704270 */
[----:B------:R-:W-:Y:S03]  /*c160*/  BSSY B1, `(.L_x_433) ;  /* 0x0000007000017945 */ /* 0x000fe60003800000 */
[----:B------:R-:W-:-:S04]  /*c170*/  FMUL R17, R17, R16 ;  /* 0x0000001011117220 */ /* 0x000fc80000400000 */
[----:B------:R-:W-:-:S05]  /*c180*/  FFMA R17, R68, R2, R17 ;  /* 0x0000000244117223 */ /* 0x000fca0000000011 */
[----:B------:R-:W-:-:S05]  /*c190*/  F2FP.F16.F32.PACK_AB R17, RZ, R17 ;  /* 0x00000011ff11723e */ /* 0x000fca00000000ff */
[----:B------:R0:W-:Y:S01]  /*c1a0*/  @P6 STG.E.U16 desc[UR46][R4.64+0x130], R17 ;  /* 0x0001301104006986 */ /* 0x0001e2000c10152e */
[----:B------:R-:W-:Y:S05]  /*c1b0*/  @!P0 BRA `(.L_x_434) ;  /* 0x0000000000048947 */ /* 0x000fea0003800000 */
[----:B------:R0:W5:Y:S02]  /*c1c0*/  LDG.E.LTC128B.U16 R3, desc[UR46][R20.64+0x132] ;  /* 0x0001322e14037981 */ /* 0x000164000c1e1520 */
.L_x_434:
[----:B------:R-:W-:Y:S05]  /*c1d0*/  BSYNC B1 ;  /* 0x0000000000017941 */ /* 0x000fea0003800000 */
.L_x_433:
[----:B0----5:R-:W-:Y:S01]  /*c1e0*/  HADD2.F32 R17, -RZ, R3.H0_H0 ;  /* 0x20000003ff117230 */ /* 0x021fe20000004100 */
        /* <DEDUP_REMOVED lines=8> */
.L_x_436:
[----:B------:R-:W-:Y:S05]  /*c270*/  BSYNC B1 ;  /* 0x0000000000017941 */ /* 0x000fea0003800000 */
.L_x_435:
[----:B0----5:R-:W-:Y:S01]  /*c280*/  HADD2.F32 R5, -RZ, R3.H0_H0 ;  /* 0x20000003ff057230 */ /* 0x021fe20000004100 */
[----:B------:R-:W-:Y:S01]  /*c290*/  ISETP.GT.AND P5, PT, R0, 0x99, P5 ;  /* 0x000000990000780c */ /* 0x000fe20002fa4270 */
[----:B------:R-:W-:Y:S01]  /*c2a0*/  @P6 IMAD.MOV.U32 R4, RZ, RZ, R6 ;  /* 0x000000ffff046224 */ /* 0x000fe200078e0006 */
[----:B------:R-:W-:Y:S02]  /*c2b0*/  BSSY B1, `(.L_x_437) ;  /* 0x0000009000017945 */ /* 0x000fe40003800000 */
[----:B------:R-:W-:-:S04]  /*c2c0*/  FMUL R5, R5, R16 ;  /* 0x0000001005057220 */ /* 0x000fc80000400000 */
[----:B------:R-:W-:-:S05]  /*c2d0*/  FFMA R5, R70, R2, R5 ;  /* 0x0000000246057223 */ /* 0x000fca0000000005 */
[----:B------:R-:W-:-:S04]  /*c2e0*/  F2FP.F16.F32.PACK_AB R5, RZ, R5 ;  /* 0x00000005ff05723e */ /* 0x000fc800000000ff */
[----:B------:R-:W-:Y:S01]  /*c2f0*/  PRMT R17, R5, 0x7610, R17 ;  /* 0x0000761005117816 */ /* 0x000fe20000000011 */
[----:B------:R-:W-:-:S05]  /*c300*/  @P6 IMAD.MOV.U32 R5, RZ, RZ, R7 ;  /* 0x000000ffff056224 */ /* 0x000fca00078e0007 */
[----:B------:R0:W-:Y:S01]  /*c310*/  @P6 STG.E.U16 desc[UR46][R4.64+0x130], R17 ;  /* 0x0001301104006986 */ /* 0x0001e2000c10152e */
[----:B------:R-:W-:Y:S05]  /*c320*/  @!P5 BRA `(.L_x_438) ;  /* 0x000000000004d947 */ /* 0x000fea0003800000 */
[----:B------:R0:W5:Y:S02]  /*c330*/  LDG.E.LTC128B.U16 R3, desc[UR46][R18.64+0x132] ;  /* 0x0001322e12037981 */ /* 0x000164000c1e1520 */
.L_x_438:
[----:B------:R-:W-:Y:S05]  /*c340*/  BSYNC B1 ;  /* 0x0000000000017941 */ /* 0x000fea0003800000 */
.L_x_437:
        /* <DEDUP_REMOVED lines=9> */
.L_x_440:
[----:B------:R-:W-:Y:S05]  /*c3e0*/  BSYNC B1 ;  /* 0x0000000000017941 */ /* 0x000fea0003800000 */
.L_x_439:
        /* <DEDUP_REMOVED lines=9> */
.L_x_442:
[----:B------:R-:W-:Y:S05]  /*c480*/  BSYNC B1 ;  /* 0x0000000000017941 */ /* 0x000fea0003800000 */
.L_x_441:
        /* <DEDUP_REMOVED lines=9> */
.L_x_444:
[----:B------:R-:W-:Y:S05]  /*c520*/  BSYNC B1 ;  /* 0x0000000000017941 */ /* 0x000fea0003800000 */
.L_x_443:
[----:B-----5:R-:W-:Y:S01]  /*c530*/  HADD2.F32 R5, -RZ, R3.H0_H0 ;  /* 0x20000003ff057230 */ /* 0x020fe20000004100 */
[----:B------:R-:W-:Y:S01]  /*c540*/  ISETP.GT.AND P5, PT, R0, 0x81, P3 ;  /* 0x000000810000780c */ /* 0x000fe20001fa4270 */
[----:B0-----:R-:W-:Y:S01]  /*c550*/  @P0 IMAD.MOV.U32 R4, RZ, RZ, R14 ;  /* 0x000000ffff040224 */ /* 0x001fe200078e000e */
        /* <DEDUP_REMOVED lines=9> */
.L_x_446:
[----:B------:R-:W-:Y:S05]  /*c5f0*/  BSYNC B1 ;  /* 0x0000000000017941 */ /* 0x000fea0003800000 */
.L_x_445:
[----:B0----5:R-:W-:Y:S01]  /*c600*/  HADD2.F32 R5, -RZ, R3.H0_H0 ;  /* 0x20000003ff057230 */ /* 0x021fe20000004100 */
[----:B------:R-:W-:Y:S01]  /*c610*/  ISETP.GT.AND P0, PT, R0, 0x88, P4 ;  /* 0x000000880000780c */ /* 0x000fe20002704270 */
[----:B------:R-:W-:Y:S03]  /*c620*/  BSSY B1, `(.L_x_447) ;  /* 0x000000a000017945 */ /* 0x000fe60003800000 */
[----:B------:R-:W-:Y:S01]  /*c630*/  FMUL R4, R5, R16 ;  /* 0x0000001005047220 */ /* 0x000fe20000400000 */
[----:B------:R-:W-:-:S03]  /*c640*/  @P5 IMAD.MOV.U32 R5, RZ, RZ, R15 ;  /* 0x000000ffff055224 */ /* 0x000fc600078e000f */
[----:B------:R-:W-:-:S05]  /*c650*/  FFMA R4, R43, R2, R4 ;  /* 0x000000022b047223 */ /* 0x000fca0000000004 */
[----:B------:R-:W-:-:S04]  /*c660*/  F2FP.F16.F32.PACK_AB R4, RZ, R4 ;  /* 0x00000004ff04723e */ /* 0x000fc800000000ff */
[----:B------:R-:W-:Y:S01]  /*c670*/  PRMT R6, R4, 0x7610, R6 ;  /* 0x0000761004067816 */ /* 0x000fe20000000006 */
[----:B------:R-:W-:-:S05]  /*c680*/  @P5 IMAD.MOV.U32 R4, RZ, RZ, R14 ;  /* 0x000000ffff045224 */ /* 0x000fca00078e000e */
[----:B------:R0:W-:Y:S01]  /*c690*/  @P5 STG.E.U16 desc[UR46][R4.64+0x102], R6 ;  /* 0x0001020604005986 */ /* 0x0001e2000c10152e */
[----:B------:R-:W-:Y:S05]  /*c6a0*/  @!P0 BRA `(.L_x_448) ;  /* 0x0000000000048947 */ /* 0x000fea0003800000 */
[----:B------:R0:W5:Y:S02]  /*c6b0*/  LDG.E.LTC128B.U16 R3, desc[UR46][R8.64+0x110] ;  /* 0x0001102e08037981 */ /* 0x000164000c1e1520 */
.L_x_448:
[----:B------:R-:W-:Y:S05]  /*c6c0*/  BSYNC B1 ;  /* 0x0000000000017941 */ /* 0x000fea0003800000 */
.L_x_447:
        /* <DEDUP_REMOVED lines=9> */
.L_x_450:
[----:B------:R-:W-:Y:S05]  /*c760*/  BSYNC B1 ;  /* 0x0000000000017941 */ /* 0x000fea0003800000 */
.L_x_449:
        /* <DEDUP_REMOVED lines=9> */
.L_x_452:
[----:B------:R-:W-:Y:S05]  /*c800*/  BSYNC B1 ;  /* 0x0000000000017941 */ /* 0x000fea0003800000 */
.L_x_451:
        /* <DEDUP_REMOVED lines=12> */
.L_x_454:
[----:B------:R-:W-:Y:S05]  /*c8d0*/  BSYNC B1 ;  /* 0x0000000000017941 */ /* 0x000fea0003800000 */
.L_x_453:
        /* <DEDUP_REMOVED lines=12> */
.L_x_456:
[----:B------:R-:W-:Y:S05]  /*c9a0*/  BSYNC B1 ;  /* 0x0000000000017941 */ /* 0x000fea0003800000 */
.L_x_455:
        /* <DEDUP_REMOVED lines=9> */
.L_x_458:
[----:B------:R-:W-:Y:S05]  /*ca40*/  BSYNC B1 ;  /* 0x0000000000017941 */ /* 0x000fea0003800000 */
.L_x_457:
        /* <DEDUP_REMOVED lines=9> */
.L_x_460:
[----:B------:R-:W-:Y:S05]  /*cae0*/  BSYNC B1 ;  /* 0x0000000000017941 */ /* 0x000fea0003800000 */
.L_x_459:
[----:B-----5:R-:W-:Y:S01]  /*caf0*/  HADD2.F32 R5, -RZ, R3.H0_H0 ;  /* 0x20000003ff057230 */ /* 0x020fe20000004100 */
[----:B------:R-:W-:Y:S01]  /*cb00*/  ISETP.GT.AND P5, PT, R0, 0x91, P3 ;  /* 0x000000910000780c */ /* 0x000fe20001fa4270 */
[----:B0-----:R-:W-:Y:S01]  /*cb10*/  @P0 IMAD.MOV.U32 R4, RZ, RZ, R14 ;  /* 0x000000ffff040224 */ /* 0x001fe200078e000e */
[----:B------:R-:W-:Y:S02]  /*cb20*/  BSSY B1, `(.L_x_461) ;  /* 0x0000009000017945 */ /* 0x000fe40003800000 */
[----:B------:R-:W-:-:S04]  /*cb30*/  FMUL R5, R5, R16 ;  /* 0x0000001005057220 */ /* 0x000fc80000400000 */
[----:B------:R-:W-:-:S05]  /*cb40*/  FFMA R5, R50, R2, R5 ;  /* 0x0000000232057223 */ /* 0x000fca0000000005 */
[----:B------:R-:W-:-:S04]  /*cb50*/  F2FP.F16.F32.PACK_AB R5, RZ, R5 ;  /* 0x00000005ff05723e */ /* 0x000fc800000000ff */
[----:B------:R-:W-:Y:S02]  /*cb60*/  PRMT R6, R5, 0x7610, R6 ;  /* 0x0000761005067816 */ /* 0x000fe40000000006 */
[----:B------:R-:W-:-:S05]  /*cb70*/  @P0 MOV R5, R15 ;  /* 0x0000000f00050202 */ /* 0x000fca0000000f00 */
[----:B------:R0:W-:Y:S01]  /*cb80*/  @P0 STG.E.U16 desc[UR46][R4.64+0x120], R6 ;  /* 0x0001200604000986 */ /* 0x0001e2000c10152e */
[----:B------:R-:W-:Y:S05]  /*cb90*/  @!P5 BRA `(.L_x_462) ;  /* 0x000000000004d947 */ /* 0x000fea0003800000 */
[----:B------:R0:W5:Y:S02]  /*cba0*/  LDG.E.LTC128B.U16 R3, desc[UR46][R10.64+0x122] ;  /* 0x0001222e0a037981 */ /* 0x000164000c1e1520 */
.L_x_462:
[----:B------:R-:W-:Y:S05]  /*cbb0*/  BSYNC B1 ;  /* 0x0000000000017941 */ /* 0x000fea0003800000 */
.L_x_461:
        /* <DEDUP_REMOVED lines=12> */
.L_x_464:
[----:B------:R-:W-:Y:S05]  /*cc80*/  BSYNC B1 ;  /* 0x0000000000017941 */ /* 0x000fea0003800000 */
.L_x_463:
        /* <DEDUP_REMOVED lines=9> */
.L_x_466:
[----:B------:R-:W-:Y:S05]  /*cd20*/  BSYNC B1 ;  /* 0x0000000000017941 */ /* 0x000fea0003800000 */
.L_x_465:
        /* <DEDUP_REMOVED lines=9> */
.L_x_468:
[----:B------:R-:W-:Y:S05]  /*cdc0*/  BSYNC B1 ;  /* 0x0000000000017941 */ /* 0x000fea0003800000 */
.L_x_467:
        /* <DEDUP_REMOVED lines=12> */
.L_x_470:
[----:B------:R-:W-:Y:S05]  /*ce90*/  BSYNC B1 ;  /* 0x0000000000017941 */ /* 0x000fea0003800000 */
.L_x_469:
        /* <DEDUP_REMOVED lines=9> */
.L_x_472:
[----:B------:R-:W-:Y:S05]  /*cf30*/  BSYNC B1 ;  /* 0x0000000000017941 */ /* 0x000fea0003800000 */
.L_x_471:
        /* <DEDUP_REMOVED lines=9> */
.L_x_474:
[----:B------:R-:W-:Y:S05]  /*cfd0*/  BSYNC B1 ;  /* 0x0000000000017941 */ /* 0x000fea0003800000 */
.L_x_473:
        /* <DEDUP_REMOVED lines=9> */
.L_x_476:
[----:B------:R-:W-:Y:S05]  /*d070*/  BSYNC B1 ;  /* 0x0000000000017941 */ /* 0x000fea0003800000 */
.L_x_475:
        /* <DEDUP_REMOVED lines=12> */
.L_x_478:
[----:B------:R-:W-:Y:S05]  /*d140*/  BSYNC B1 ;  /* 0x0000000000017941 */ /* 0x000fea0003800000 */
.L_x_477:
        /* <DEDUP_REMOVED lines=12> */
.L_x_480:
[----:B------:R-:W-:Y:S05]  /*d210*/  BSYNC B1 ;  /* 0x0000000000017941 */ /* 0x000fea0003800000 */
.L_x_479:
        /* <DEDUP_REMOVED lines=9> */
.L_x_482:
[----:B------:R-:W-:Y:S05]  /*d2b0*/  BSYNC B1 ;  /* 0x0000000000017941 */ /* 0x000fea0003800000 */
.L_x_481:
        /* <DEDUP_REMOVED lines=9> */
.L_x_484:
[----:B------:R-:W-:Y:S05]  /*d350*/  BSYNC B1 ;  /* 0x0000000000017941 */ /* 0x000fea0003800000 */
.L_x_483:
        /* <DEDUP_REMOVED lines=12> */
.L_x_486:
[----:B------:R-:W-:Y:S05]  /*d420*/  BSYNC B1 ;  /* 0x0000000000017941 */ /* 0x000fea0003800000 */
.L_x_485:
        /* <DEDUP_REMOVED lines=12> */
.L_x_488:
[----:B------:R-:W-:Y:S05]  /*d4f0*/  BSYNC B1 ;  /* 0x0000000000017941 */ /* 0x000fea0003800000 */
.L_x_487:
        /* <DEDUP_REMOVED lines=9> */
.L_x_490:
[----:B------:R-:W-:Y:S05]  /*d590*/  BSYNC B1 ;  /* 0x0000000000017941 */ /* 0x000fea0003800000 */
.L_x_489:
        /* <DEDUP_REMOVED lines=9> */
.L_x_492:
[----:B------:R-:W-:Y:S05]  /*d630*/  BSYNC B1 ;  /* 0x0000000000017941 */ /* 0x000fea0003800000 */
.L_x_491:
[----:B-----5:R-:W-:Y:S01]  /*d640*/  HADD2.F32 R5, -RZ, R3.H0_H0 ;  /* 0x20000003ff057230 */ /* 0x020fe20000004100 */
[----:B0-----:R-:W-:Y:S01]  /*d650*/  @P0 MOV R4, R216 ;  /* 0x000000d800040202 */ /* 0x001fe20000000f00 */
[----:B------:R-:W-:Y:S01]  /*d660*/  BSSY B1, `(.L_x_493) ;  /* 0x000000a000017945 */ /* 0x000fe20003800000 */
[----:B------:R-:W-:Y:S02]  /*d670*/  ISETP.GT.AND P3, PT, R0, 0x91, P1 ;  /* 0x000000910000780c */ /* 0x000fe40000f64270 */
        /* <DEDUP_REMOVED lines=8> */
.L_x_494:
[----:B------:R-:W-:Y:S05]  /*d700*/  BSYNC B1 ;  /* 0x0000000000017941 */ /* 0x000fea0003800000 */
.L_x_493:
        /* <DEDUP_REMOVED lines=12> */
.L_x_496:
[----:B------:R-:W-:Y:S05]  /*d7d0*/  BSYNC B1 ;  /* 0x0000000000017941 */ /* 0x000fea0003800000 */
.L_x_495:
        /* <DEDUP_REMOVED lines=9> */
.L_x_498:
[----:B------:R-:W-:Y:S05]  /*d870*/  BSYNC B1 ;  /* 0x0000000000017941 */ /* 0x000fea0003800000 */
.L_x_497:
        /* <DEDUP_REMOVED lines=9> */
.L_x_500:
[----:B------:R-:W-:Y:S05]  /*d910*/  BSYNC B1 ;  /* 0x0000000000017941 */ /* 0x000fea0003800000 */
.L_x_499:
        /* <DEDUP_REMOVED lines=12> */
.L_x_502:
[----:B------:R-:W-:Y:S05]  /*d9e0*/  BSYNC B1 ;  /* 0x0000000000017941 */ /* 0x000fea0003800000 */
.L_x_501:
[----:B------:R-:W-:Y:S05]  /*d9f0*/  @!P1 BRA `(.L_x_503) ;  /* 0x00000048001c9947 */ /* 0x000fea0003800000 */
[----:B-----5:R-:W-:-:S05]  /*da00*/  HADD2.F32 R3, -RZ, R3.H0_H0 ;  /* 0x20000003ff037230 */ /* 0x020fca0000004100 */
[----:B------:R-:W-:-:S04]  /*da10*/  FMUL R0, R3, R16 ;  /* 0x0000001003007220 */ /* 0x000fc80000400000 */
[----:B------:R-:W-:-:S05]  /*da20*/  FFMA R0, R39, R2, R0 ;  /* 0x0000000227007223 */ /* 0x000fca0000000000 */
[----:B------:R-:W-:-:S05]  /*da30*/  F2FP.F16.F32.PACK_AB R0, RZ, R0 ;  /* 0x00000000ff00723e */ /* 0x000fca00000000ff */
[----:B------:R0:W-:Y:S01]  /*da40*/  STG.E.U16 desc[UR46][R216.64+0x132], R0 ;  /* 0x00013200d8007986 */ /* 0x0001e2000c10152e */
[----:B------:R-:W-:Y:S05]  /*da50*/  BRA `(.L_x_503) ;  /* 0x0000004800047947 */ /* 0x000fea0003800000 */
.L_x_30:
[----:B------:R-:W2:Y:S01]  /*da60*/  LDL.LU R10, [R1+0x48] ;  /* 0x00004800010a7983 */ /* 0x000ea20000300800 */
[----:B------:R-:W-:-:S03]  /*da70*/  ULDC.64 UR4, c[0x0][0x5c0] ;  /* 0x0001700000047ab9 */ /* 0x000fc60000000a00 */
[----:B------:R-:W3:Y:S04]  /*da80*/  LDL.LU R9, [R1+0x4c] ;  /* 0x00004c0001097983 */ /* 0x000ee80000300800 */
[----:B------:R-:W4:Y:S01]  /*da90*/  LDL.LU R8, [R1+0x50] ;  /* 0x0000500001087983 */ /* 0x000f220000300800 */
[----:B------:R-:W-:-:S03]  /*daa0*/  LEA R4, P2, R6, UR4, 0x1 ;  /* 0x0000000406047c11 */ /* 0x000fc6000f8408ff */
[----:B------:R-:W5:Y:S04]  /*dab0*/  LDL.LU R235, [R1+0x60] ;  /* 0x0000600001eb7983 */ /* 0x000f680000300800 */
[----:B------:R-:W5:Y:S04]  /*dac0*/  LDL.LU R234, [R1+0x64] ;  /* 0x0000640001ea7983 */ /* 0x000f680000300800 */
[----:B------:R-:W5:Y:S04]  /*dad0*/  LDL.LU R233, [R1+0x68] ;  /* 0x0000680001e97983 */ /* 0x000f680000300800 */
[----:B------:R-:W5:Y:S01]  /*dae0*/  LDL.LU R232, [R1+0x6c] ;  /* 0x00006c0001e87983 */ /* 0x000f620000300800 */
[----:B------:R-:W-:-:S03]  /*daf0*/  LEA.HI.X R5, R6, UR5, R12, 0x1, P2 ;  /* 0x0000000506057c11 */ /* 0x000fc600090f0c0c */
[----:B------:R-:W5:Y:S04]  /*db00*/  LDL.LU R23, [R1+0x70] ;  /* 0x0000700001177983 */ /* 0x000f680000300800 */
[----:B------:R-:W5:Y:S04]  /*db10*/  LDL.LU R22, [R1+0x74] ;  /* 0x0000740001167983 */ /* 0x000f680000300800 */
[----:B------:R-:W5:Y:S04]  /*db20*/  LDL.LU R21, [R1+0x78] ;  /* 0x0000780001157983 */ /* 0x000f680000300800 */
[----:B------:R-:W5:Y:S04]  /*db30*/  LDL.LU R14, [R1+0x7c] ;  /* 0x00007c00010e7983 */ /* 0x000f680000300800 */
[----:B------:R-:W5:Y:S04]  /*db40*/  LDL.LU R6, [R1+0x44] ;  /* 0x0000440001067983 */ /* 0x000f680000300800 */
[----:B------:R-:W5:Y:S01]  /*db50*/  LDL.LU R7, [R1+0x40] ;  /* 0x0000400001077983 */ /* 0x000f620000300800 */
[----:B------:R-:W-:Y:S01]  /*db60*/  ISETP.GT.AND P2, PT, R0, 0x1, P0 ;  /* 0x000000010000780c */ /* 0x000fe20000744270 */
[----:B------:R-:W-:Y:S01]  /*db70*/  USHF.L.U32 UR11, UR8, 0x4, URZ ;  /* 0x00000004080b7899 */ /* 0x000fe2000800063f */
[----:B------:R-:W-:Y:S01]  /*db80*/  ISETP.GT.AND P5, PT, R3, 0x8, PT ;  /* 0x000000080300780c */ /* 0x000fe20003fa4270 */
[----:B------:R-:W-:Y:S01]  /*db90*/  USHF.L.U64.HI UR5, UR8, 0x4, UR9 ;  /* 0x0000000408057899 */ /* 0x000fe20008010209 */
[-C--:B--2---:R-:W-:Y:S01]  /*dba0*/  FMUL R10, R10, R2.reuse ;  /* 0x000000020a0a7220 */ /* 0x084fe20000400000 */
[----:B---3--:R-:W-:-:S04]  /*dbb0*/  FMUL R9, R9, R2 ;  /* 0x0000000209097220 */ /* 0x008fc80000400000 */
[----:B------:R-:W-:Y:S01]  /*dbc0*/  F2FP.F16.F32.PACK_AB R10, RZ, R10 ;  /* 0x0000000aff0a723e */ /* 0x000fe200000000ff */
[----:B----4-:R-:W-:Y:S01]  /*dbd0*/  FMUL R8, R8, R2 ;  /* 0x0000000208087220 */ /* 0x010fe20000400000 */
[----:B------:R-:W-:-:S04]  /*dbe0*/  F2FP.F16.F32.PACK_AB R9, RZ, R9 ;  /* 0x00000009ff09723e */ /* 0x000fc800000000ff */
[----:B------:R-:W-:Y:S01]  /*dbf0*/  F2FP.F16.F32.PACK_AB R8, RZ, R8 ;  /* 0x00000008ff08723e */ /* 0x000fe200000000ff */
[-C--:B-----5:R-:W-:Y:S01]  /*dc00*/  FMUL R6, R6, R2.reuse ;  /* 0x0000000206067220 */ /* 0x0a0fe20000400000 */
[----:B------:R-:W-:-:S04]  /*dc10*/  FMUL R7, R7, R2 ;  /* 0x0000000207077220 */ /* 0x000fc80000400000 */
[----:B------:R-:W-:Y:S02]  /*dc20*/  F2FP.F16.F32.PACK_AB R6, RZ, R6 ;  /* 0x00000006ff06723e */ /* 0x000fe400000000ff */
[----:B------:R-:W-:-:S03]  /*dc30*/  F2FP.F16.F32.PACK_AB R7, RZ, R7 ;  /* 0x00000007ff07723e */ /* 0x000fc600000000ff */
[----:B------:R0:W-:Y:S01]  /*dc40*/  @P2 STG.E.U16 desc[UR46][R4.64+0x2], R6 ;  /* 0x0000020604002986 */ /* 0x0001e2000c10152e */
[----:B------:R-:W-:Y:S02]  /*dc50*/  ISETP.GT.AND P2, PT, R0, RZ, P5 ;  /* 0x000000ff0000720c */ /* 0x000fe40002f44270 */
[----:B------:R-:W-:-:S05]  /*dc60*/  PRMT R11, R7, 0x7610, R11 ;  /* 0x00007610070b7816 */ /* 0x000fca000000000b */
[----:B------:R-:W-:Y:S01]  /*dc70*/  @P1 STG.E.U16 desc[UR46][R4.64], R11 ;  /* 0x0000000b04001986 */ /* 0x000fe2000c10152e */
[----:B------:R-:W-:Y:S02]  /*dc80*/  ISETP.GT.AND P1, PT, R0, 0x1, P5 ;  /* 0x000000010000780c */ /* 0x000fe40002f24270 */
[----:B0-----:R-:W-:-:S04]  /*dc90*/  IADD3 R6, P3, R4, UR11, RZ ;  /* 0x0000000b04067c10 */ /* 0x001fc8000ff7e0ff */
[----:B------:R-:W-:-:S05]  /*dca0*/  IADD3.X R7, R5, UR5, RZ, P3, !PT ;  /* 0x0000000505077c10 */ /* 0x000fca0009ffe4ff */
[----:B------:R0:W-:Y:S04]  /*dcb0*/  @P2 STG.E.U16 desc[UR46][R6.64], R10 ;  /* 0x0000000a06002986 */ /* 0x0001e8000c10152e */
[----:B------:R1:W-:Y:S01]  /*dcc0*/  @P1 STG.E.U16 desc[UR46][R6.64+0x2], R9 ;  /* 0x0000020906001986 */ /* 0x0003e2000c10152e */
[----:B------:R-:W-:-:S03]  /*dcd0*/  ISETP.GT.AND P1, PT, R0, 0x8, P0 ;  /* 0x000000080000780c */ /* 0x000fc60000724270 */
[----:B0-----:R-:W2:Y:S04]  /*dce0*/  LDL.LU R10, [R1+0x5c] ;  /* 0x00005c00010a7983 */ /* 0x001ea80000300800 */
[----:B-1----:R-:W3:Y:S06]  /*dcf0*/  LDL.LU R9, [R1+0x58] ;  /* 0x0000580001097983 */ /* 0x002eec0000300800 */
[----:B------:R0:W-:Y:S04]  /*dd00*/  @P1 STG.E.U16 desc[UR46][R4.64+0x10], R8 ;  /* 0x0000100804001986 */ /* 0x0001e8000c10152e */
[----:B0-----:R-:W4:Y:S01]  /*dd10*/  LDL.LU R8, [R1+0x54] ;  /* 0x0000540001087983 */ /* 0x001f220000300800 */
[----:B------:R-:W-:-:S02]  /*dd20*/  ISETP.GT.AND P3, PT, R0, 0x9, P0 ;  /* 0x000000090000780c */ /* 0x000fc40000764270 */
[C---:B------:R-:W-:Y:S02]  /*dd30*/  ISETP.GT.AND P1, PT, R0.reuse, 0x8, P5 ;  /* 0x000000080000780c */ /* 0x040fe40002f24270 */
[C---:B------:R-:W-:Y:S02]  /*dd40*/  ISETP.GT.AND P2, PT, R0.reuse, 0x9, P5 ;  /* 0x000000090000780c */ /* 0x040fe40002f44270 */
[----:B------:R-:W-:Y:S01]  /*dd50*/  ISETP.GT.AND P4, PT, R0, 0x11, P0 ;  /* 0x000000110000780c */ /* 0x000fe20000784270 */
[-C--:B--2---:R-:W-:Y:S01]  /*dd60*/  FMUL R10, R10, R2.reuse ;  /* 0x000000020a0a7220 */ /* 0x084fe20000400000 */
[----:B---3--:R-:W-:-:S05]  /*dd70*/  FMUL R9, R9, R2 ;  /* 0x0000000209097220 */ /* 0x008fca0000400000 */
[----:B------:R-:W-:Y:S01]  /*dd80*/  F2FP.F16.F32.PACK_AB R9, RZ, R9 ;  /* 0x00000009ff09723e */ /* 0x000fe200000000ff */
[----:B----4-:R-:W-:-:S05]  /*dd90*/  FMUL R8, R8, R2 ;  /* 0x0000000208087220 */ /* 0x010fca0000400000 */
[----:B------:R-:W-:-:S04]  /*dda0*/  F2FP.F16.F32.PACK_AB R8, RZ, R8 ;  /* 0x00000008ff08723e */ /* 0x000fc800000000ff */
[----:B------:R-:W-:Y:S02]  /*ddb0*/  PRMT R11, R8, 0x7610, R11 ;  /* 0x00007610080b7816 */ /* 0x000fe4000000000b */
[----:B------:R-:W-:-:S03]  /*ddc0*/  F2FP.F16.F32.PACK_AB R8, RZ, R10 ;  /* 0x0000000aff08723e */ /* 0x000fc600000000ff */
[----:B------:R0:W-:Y:S01]  /*ddd0*/  @P3 STG.E.U16 desc[UR46][R4.64+0x12], R11 ;  /* 0x0000120b04003986 */ /* 0x0001e2000c10152e */
[----:B------:R-:W-:Y:S01]  /*dde0*/  PRMT R10, R8, 0x7610, R10 ;  /* 0x00007610080a7816 */ /* 0x000fe2000000000a */
[----:B------:R-:W-:Y:S01]  /*ddf0*/  FMUL R8, R234, R2 ;  /* 0x00000002ea087220 */ /* 0x000fe20000400000 */
[----:B------:R-:W-:-:S03]  /*de00*/  ISETP.GT.AND P3, PT, R0, 0x10, P0 ;  /* 0x000000100000780c */ /* 0x000fc60000764270 */
[----:B------:R1:W-:Y:S01]  /*de10*/  @P2 STG.E.U16 desc[UR46][R6.64+0x12], R10 ;  /* 0x0000120a06002986 */ /* 0x0003e2000c10152e */
[----:B------:R-:W-:Y:S02]  /*de20*/  F2FP.F16.F32.PACK_AB R8, RZ, R8 ;  /* 0x00000008ff08723e */ /* 0x000fe400000000ff */
[----:B------:R-:W-:Y:S02]  /*de30*/  ISETP.GT.AND P2, PT, R0, 0x11, P5 ;  /* 0x000000110000780c */ /* 0x000fe40002f44270 */
[----:B------:R-:W-:Y:S02]  /*de40*/  PRMT R12, R8, 0x7610, R12 ;  /* 0x00007610080c7816 */ /* 0x000fe4000000000c */
[----:B0-----:R-:W-:Y:S01]  /*de50*/  PRMT R11, R9, 0x7610, R11 ;  /* 0x00007610090b7816 */ /* 0x001fe2000000000b */
[-C--:B------:R-:W-:Y:S02]  /*de60*/  FMUL R9, R235, R2.reuse ;  /* 0x00000002eb097220 */ /* 0x080fe40000400000 */
[----:B------:R-:W2:Y:S01]  /*de70*/  LDL.LU R235, [R1+0x20] ;  /* 0x0000200001eb7983 */ /* 0x000ea20000300800 */
[----:B-1----:R-:W-:-:S02]  /*de80*/  FMUL R10, R232, R2 ;  /* 0x00000002e80a7220 */ /* 0x002fc40000400000 */
[----:B------:R-:W-:Y:S01]  /*de90*/  F2FP.F16.F32.PACK_AB R9, RZ, R9 ;  /* 0x00000009ff09723e */ /* 0x000fe200000000ff */
[----:B------:R0:W-:Y:S01]  /*dea0*/  @P1 STG.E.U16 desc[UR46][R6.64+0x10], R11 ;  /* 0x0000100b06001986 */ /* 0x0001e2000c10152e */
[----:B------:R-:W-:Y:S02]  /*deb0*/  ISETP.GT.AND P1, PT, R0, 0x10, P5 ;  /* 0x000000100000780c */ /* 0x000fe40002f24270 */
[----:B------:R-:W-:Y:S01]  /*dec0*/  PRMT R13, R9, 0x7610, R13 ;  /* 0x00007610090d7816 */ /* 0x000fe2000000000d */
[----:B------:R-:W-:Y:S01]  /*ded0*/  @P4 STG.E.U16 desc[UR46][R4.64+0x22], R12 ;  /* 0x0000220c04004986 */ /* 0x000fe2000c10152e */
[----:B------:R-:W-:Y:S01]  /*dee0*/  F2FP.F16.F32.PACK_AB R8, RZ, R10 ;  /* 0x0000000aff08723e */ /* 0x000fe200000000ff */
[-C--:B0-----:R-:W-:Y:S02]  /*def0*/  FMUL R11, R233, R2.reuse ;  /* 0x00000002e90b7220 */ /* 0x081fe40000400000 */
[----:B------:R-:W-:Y:S03]  /*df00*/  @P3 STG.E.U16 desc[UR46][R4.64+0x20], R13 ;  /* 0x0000200d04003986 */ /* 0x000fe6000c10152e */
[----:B------:R-:W-:Y:S01]  /*df10*/  F2FP.F16.F32.PACK_AB R9, RZ, R11 ;  /* 0x0000000bff09723e */ /* 0x000fe200000000ff */
[----:B------:R-:W-:-:S03]  /*df20*/  FMUL R11, R23, R2 ;  /* 0x00000002170b7220 */ /* 0x000fc60000400000 */
[----:B------:R-:W-:Y:S02]  /*df30*/  PRMT R10, R9, 0x7610, R10 ;  /* 0x00007610090a7816 */ /* 0x000fe4000000000a */
[----:B------:R-:W-:Y:S01]  /*df40*/  PRMT R9, R8, 0x7610, R9 ;  /* 0x0000761008097816 */ /* 0x000fe20000000009 */
[----:B------:R-:W-:Y:S01]  /*df50*/  FMUL R8, R22, R2 ;  /* 0x0000000216087220 */ /* 0x000fe20000400000 */
[C---:B------:R-:W-:Y:S01]  /*df60*/  ISETP.GT.AND P3, PT, R0.reuse, 0x18, P0 ;  /* 0x000000180000780c */ /* 0x040fe20000764270 */
[----:B------:R0:W-:Y:S01]  /*df70*/  @P1 STG.E.U16 desc[UR46][R6.64+0x20], R10 ;  /* 0x0000200a06001986 */ /* 0x0001e2000c10152e */
[C---:B------:R-:W-:Y:S02]  /*df80*/  ISETP.GT.AND P4, PT, R0.reuse, 0x19, P0 ;  /* 0x000000190000780c */ /* 0x040fe40000784270 */
[----:B------:R-:W-:Y:S01]  /*df90*/  F2FP.F16.F32.PACK_AB R11, RZ, R11 ;  /* 0x0000000bff0b723e */ /* 0x000fe200000000ff */
[----:B------:R1:W-:Y:S01]  /*dfa0*/  @P2 STG.E.U16 desc[UR46][R6.64+0x22], R9 ;  /* 0x0000220906002986 */ /* 0x0003e2000c10152e */
[----:B------:R-:W-:-:S02]  /*dfb0*/  ISETP.GT.AND P2, PT, R0, 0x19, P5 ;  /* 0x000000190000780c */ /* 0x000fc40002f44270 */
[----:B------:R-:W-:Y:S01]  /*dfc0*/  F2FP.F16.F32.PACK_AB R8, RZ, R8 ;  /* 0x00000008ff08723e */ /* 0x000fe200000000ff */
[-C--:B0-----:R-:W-:Y:S02]  /*dfd0*/  FMUL R10, R14, R2.reuse ;  /* 0x000000020e0a7220 */ /* 0x081fe40000400000 */
[----:B------:R-:W3:Y:S01]  /*dfe0*/  LDL.LU R14, [R1+0x24] ;  /* 0x00002400010e7983 */ /* 0x000ee20000300800 */
[----:B-1----:R-:W-:Y:S02]  /*dff0*/  FMUL R9, R21, R2 ;  /* 0x0000000215097220 */ /* 0x002fe40000400000 */
[----:B------:R-:W-:Y:S01]  /*e000*/  F2FP.F16.F32.PACK_AB R10, RZ, R10 ;  /* 0x0000000aff0a723e */ /* 0x000fe200000000ff */
[----:B------:R-:W4:Y:S04]  /*e010*/  LDL.LU R234, [R1+0x28] ;  /* 0x0000280001ea7983 */ /* 0x000f280000300800 */
[----:B------:R-:W5:Y:S04]  /*e020*/  LDL.LU R233, [R1+0x2c] ;  /* 0x00002c0001e97983 */ /* 0x000f680000300800 */
[----:B------:R-:W5:Y:S04]  /*e030*/  LDL.LU R232, [R1+0x30] ;  /* 0x0000300001e87983 */ /* 0x000f680000300800 */
[----:B------:R-:W5:Y:S04]  /*e040*/  LDL.LU R23, [R1+0x34] ;  /* 0x0000340001177983 */ /* 0x000f680000300800 */
[----:B------:R-:W5:Y:S04]  /*e050*/  LDL.LU R22, [R1+0x38] ;  /* 0x0000380001167983 */ /* 0x000f680000300800 */
[----:B------:R-:W5:Y:S04]  /*e060*/  LDL.LU R21, [R1+0x3c] ;  /* 0x00003c0001157983 */ /* 0x000f680000300800 */
[----:B------:R0:W-:Y:S04]  /*e070*/  @P3 STG.E.U16 desc[UR46][R4.64+0x30], R11 ;  /* 0x0000300b04003986 */ /* 0x0001e8000c10152e */
[----:B------:R-:W-:Y:S04]  /*e080*/  @P4 STG.E.U16 desc[UR46][R4.64+0x32], R8 ;  /* 0x0000320804004986 */ /* 0x000fe8000c10152e */
[----:B------:R1:W-:Y:S04]  /*e090*/  @P2 STG.E.U16 desc[UR46][R6.64+0x32], R10 ;  /* 0x0000320a06002986 */ /* 0x0003e8000c10152e */
[----:B0-----:R-:W2:Y:S04]  /*e0a0*/  LDL.LU R11, [R1+0x8] ;  /* 0x00000800010b7983 */ /* 0x001ea80000300800 */
[----:B-1----:R-:W3:Y:S01]  /*e0b0*/  LDL.LU R10, [R1] ;  /* 0x00000000010a7983 */ /* 0x002ee20000300800 */
[----:B------:R-:W-:-:S02]  /*e0c0*/  ISETP.GT.AND P1, PT, R0, 0x18, P5 ;  /* 0x000000180000780c */ /* 0x000fc40002f24270 */
[----:B------:R-:W-:Y:S01]  /*e0d0*/  F2FP.F16.F32.PACK_AB R9, RZ, R9 ;  /* 0x00000009ff09723e */ /* 0x000fe200000000ff */
[----:B------:R-:W-:Y:S01]  /*e0e0*/  IMAD.U32 R13, RZ, RZ, UR8 ;  /* 0x00000008ff0d7e24 */ /* 0x000fe2000f8e00ff */
[----:B------:R-:W-:-:S09]  /*e0f0*/  UIMAD UR4, UR9, 0xf0, URZ ;  /* 0x000000f0090478a4 */ /* 0x000fd2000f8e023f */
[----:B------:R0:W-:Y:S01]  /*e100*/  @P1 STG.E.U16 desc[UR46][R6.64+0x30], R9 ;  /* 0x0000300906001986 */ /* 0x0001e2000c10152e */
[----:B------:R-:W-:-:S04]  /*e110*/  ISETP.GT.AND P1, PT, R3, 0x80, PT ;  /* 0x000000800300780c */ /* 0x000fc80003f24270 */
[----:B------:R-:W-:Y:S01]  /*e120*/  ISETP.GT.AND P2, PT, R0, RZ, P1 ;  /* 0x000000ff0000720c */ /* 0x000fe20000f44270 */
[----:B0-----:R-:W-:Y:S02]  /*e130*/  IMAD.WIDE.U32 R8, R13, 0xf0, R6 ;  /* 0x000000f00d087825 */ /* 0x001fe400078e0006 */
[----:B------:R-:W4:Y:S02]  /*e140*/  LDL.LU R13, [R1+0x14] ;  /* 0x00001400010d7983 */ /* 0x000f240000300800 */
[----:B------:R-:W-:Y:S02]  /*e150*/  VIADD R9, R9, UR4 ;  /* 0x0000000409097c36 */ /* 0x000fe40008000000 */
[----:B---3--:R-:W-:-:S05]  /*e160*/  FMUL R10, R10, R2 ;  /* 0x000000020a0a7220 */ /* 0x008fca0000400000 */
[----:B------:R-:W-:-:S05]  /*e170*/  F2FP.F16.F32.PACK_AB R10, RZ, R10 ;  /* 0x0000000aff0a723e */ /* 0x000fca00000000ff */
[----:B------:R0:W-:Y:S04]  /*e180*/  @P2 STG.E.U16 desc[UR46][R8.64], R10 ;  /* 0x0000000a08002986 */ /* 0x0001e8000c10152e */
[----:B0-----:R-:W3:Y:S01]  /*e190*/  LDL.LU R10, [R1+0x4] ;  /* 0x00000400010a7983 */ /* 0x001ee20000300800 */
[----:B------:R-:W-:Y:S02]  /*e1a0*/  ISETP.GT.AND P2, PT, R0, 0x1, P1 ;  /* 0x000000010000780c */ /* 0x000fe40000f44270 */
[----:B------:R-:W-:Y:S01]  /*e1b0*/  ISETP.GT.AND P4, PT, R3, 0x88, PT ;  /* 0x000000880300780c */ /* 0x000fe20003f84270 */
[----:B--2---:R-:W-:-:S05]  /*e1c0*/  FMUL R11, R11, R2 ;  /* 0x000000020b0b7220 */ /* 0x004fca0000400000 */
[----:B------:R-:W-:-:S04]  /*e1d0*/  F2FP.F16.F32.PACK_AB R11, RZ, R11 ;  /* 0x0000000bff0b723e */ /* 0x000fc800000000ff */
[----:B------:R-:W-:Y:S01]  /*e1e0*/  PRMT R12, R11, 0x7610, R12 ;  /* 0x000076100b0c7816 */ /* 0x000fe2000000000c */
[----:B---3--:R-:W-:-:S05]  /*e1f0*/  FMUL R10, R10, R2 ;  /* 0x000000020a0a7220 */ /* 0x008fca0000400000 */
[----:B------:R-:W-:-:S05]  /*e200*/  F2FP.F16.F32.PACK_AB R10, RZ, R10 ;  /* 0x0000000aff0a723e */ /* 0x000fca00000000ff */
[----:B------:R0:W-:Y:S01]  /*e210*/  @P2 STG.E.U16 desc[UR46][R8.64+0x2], R10 ;  /* 0x0000020a08002986 */ /* 0x0001e2000c10152e */
[----:B------:R-:W-:Y:S02]  /*e220*/  ISETP.GT.AND P2, PT, R0, RZ, P4 ;  /* 0x000000ff0000720c */ /* 0x000fe40002744270 */
[----:B0-----:R-:W-:-:S04]  /*e230*/  IADD3 R10, P3, R8, UR11, RZ ;  /* 0x0000000b080a7c10 */ /* 0x001fc8000ff7e0ff */
[----:B------:R-:W-:-:S07]  /*e240*/  IADD3.X R11, R9, UR5, RZ, P3, !PT ;  /* 0x00000005090b7c10 */ /* 0x000fce0009ffe4ff */
[----:B------:R0:W-:Y:S04]  /*e250*/  @P2 STG.E.U16 desc[UR46][R10.64], R12 ;  /* 0x0000000c0a002986 */ /* 0x0001e8000c10152e */
[----:B0-----:R-:W2:Y:S01]  /*e260*/  LDL.LU R12, [R1+0xc] ;  /* 0x00000c00010c7983 */ /* 0x001ea20000300800 */
[----:B------:R-:W-:Y:S01]  /*e270*/  ISETP.GT.AND P2, PT, R0, 0x1, P4 ;  /* 0x000000010000780c */ /* 0x000fe20002744270 */
[----:B--2---:R-:W-:-:S05]  /*e280*/  FMUL R12, R12, R2 ;  /* 0x000000020c0c7220 */ /* 0x004fca0000400000 */
[----:B------:R-:W-:-:S07]  /*e290*/  F2FP.F16.F32.PACK_AB R12, RZ, R12 ;  /* 0x0000000cff0c723e */ /* 0x000fce00000000ff */
[----:B------:R0:W-:Y:S04]  /*e2a0*/  @P2 STG.E.U16 desc[UR46][R10.64+0x2], R12 ;  /* 0x0000020c0a002986 */ /* 0x0001e8000c10152e */
[----:B0-----:R-:W2:Y:S01]  /*e2b0*/  LDL.LU R12, [R1+0x10] ;  /* 0x00001000010c7983 */ /* 0x001ea20000300800 */
[----:B------:R-:W-:Y:S01]  /*e2c0*/  ISETP.GT.AND P2, PT, R0, 0x8, P1 ;  /* 0x000000080000780c */ /* 0x000fe20000f44270 */
[----:B----4-:R-:W-:-:S05]  /*e2d0*/  FMUL R13, R13, R2 ;  /* 0x000000020d0d7220 */ /* 0x010fca0000400000 */
[----:B------:R-:W-:Y:S01]  /*e2e0*/  F2FP.F16.F32.PACK_AB R13, RZ, R13 ;  /* 0x0000000dff0d723e */ /* 0x000fe200000000ff */
[----:B--2---:R-:W-:-:S05]  /*e2f0*/  FMUL R12, R12, R2 ;  /* 0x000000020c0c7220 */ /* 0x004fca0000400000 */
[----:B------:R-:W-:-:S05]  /*e300*/  F2FP.F16.F32.PACK_AB R12, RZ, R12 ;  /* 0x0000000cff0c723e */ /* 0x000fca00000000ff */
[----:B------:R0:W-:Y:S02]  /*e310*/  @P2 STG.E.U16 desc[UR46][R8.64+0x10], R12 ;  /* 0x0000100c08002986 */ /* 0x0001e4000c10152e */
[----:B0-----:R-:W-:Y:S02]  /*e320*/  PRMT R12, R13, 0x7610, R12 ;  /* 0x000076100d0c7816 */ /* 0x001fe4000000000c */
[----:B------:R-:W2:Y:S01]  /*e330*/  LDL.LU R13, [R1+0x18] ;  /* 0x00001800010d7983 */ /* 0x000ea20000300800 */
[----:B------:R-:W-:-:S13]  /*e340*/  ISETP.GT.AND P2, PT, R0, 0x9, P1 ;  /* 0x000000090000780c */ /* 0x000fda0000f44270 */
[----:B------:R0:W-:Y:S01]  /*e350*/  @P2 STG.E.U16 desc[UR46][R8.64+0x12], R12 ;  /* 0x0000120c08002986 */ /* 0x0001e2000c10152e */
[----:B--2---:R-:W-:-:S05]  /*e360*/  FMUL R13, R13, R2 ;  /* 0x000000020d0d7220 */ /* 0x004fca0000400000 */
[----:B------:R-:W-:-:S04]  /*e370*/  F2FP.F16.F32.PACK_AB R13, RZ, R13 ;  /* 0x0000000dff0d723e */ /* 0x000fc800000000ff */
[----:B0-----:R-:W-:Y:S02]  /*e380*/  PRMT R12, R13, 0x7610, R12 ;  /* 0x000076100d0c7816 */ /* 0x001fe4000000000c */
[----:B------:R-:W2:Y:S01]  /*e390*/  LDL.LU R13, [R1+0x1c] ;  /* 0x00001c00010d7983 */ /* 0x000ea20000300800 */
[----:B------:R-:W-:-:S13]  /*e3a0*/  ISETP.GT.AND P2, PT, R0, 0x8, P4 ;  /* 0x000000080000780c */ /* 0x000fda0002744270 */
[----:B------:R0:W-:Y:S01]  /*e3b0*/  @P2 STG.E.U16 desc[UR46][R10.64+0x10], R12 ;  /* 0x0000100c0a002986 */ /* 0x0001e2000c10152e */
[----:B------:R-:W-:Y:S01]  /*e3c0*/  ISETP.GT.AND P2, PT, R0, 0x9, P4 ;  /* 0x000000090000780c */ /* 0x000fe20002744270 */
[----:B------:R-:W-:Y:S01]  /*e3d0*/  FMUL R14, R14, R2 ;  /* 0x000000020e0e7220 */ /* 0x000fe20000400000 */
[C---:B------:R-:W-:Y:S02]  /*e3e0*/  ISETP.GT.AND P3, PT, R0.reuse, 0x11, P1 ;  /* 0x000000110000780c */ /* 0x040fe40000f64270 */
[----:B------:R-:W-:Y:S02]  /*e3f0*/  ISETP.GT.AND P6, PT, R0, 0x10, P4 ;  /* 0x000000100000780c */ /* 0x000fe400027c4270 */
[----:B------:R-:W-:Y:S01]  /*e400*/  F2FP.F16.F32.PACK_AB R14, RZ, R14 ;  /* 0x0000000eff0e723e */ /* 0x000fe200000000ff */
[----:B------:R-:W-:Y:S02]  /*e410*/  USHF.L.U32 UR13, UR8, 0x8, URZ ;  /* 0x00000008080d7899 */ /* 0x000fe4000800063f */
[----:B------:R-:W-:Y:S01]  /*e420*/  USHF.L.U64.HI UR12, UR8, 0x8, UR9 ;  /* 0x00000008080c7899 */ /* 0x000fe20008010209 */
[-C--:B------:R-:W-:Y:S01]  /*e430*/  FMUL R216, R216, R2.reuse ;  /* 0x00000002d8d87220 */ /* 0x080fe20000400000 */
[----:B------:R-:W-:-:S04]  /*e440*/  FMUL R217, R217, R2 ;  /* 0x00000002d9d97220 */ /* 0x000fc80000400000 */
[----:B------:R-:W-:Y:S02]  /*e450*/  F2FP.F16.F32.PACK_AB R216, RZ, R216 ;  /* 0x000000d8ffd8723e */ /* 0x000fe400000000ff */
[----:B------:R-:W-:Y:S01]  /*e460*/  F2FP.F16.F32.PACK_AB R217, RZ, R217 ;  /* 0x000000d9ffd9723e */ /* 0x000fe200000000ff */
[----:B------:R-:W-:-:S05]  /*e470*/  FMUL R218, R218, R2 ;  /* 0x00000002dada7220 */ /* 0x000fca0000400000 */
        /* <DEDUP_REMOVED lines=15> */
[-C--:B------:R-:W-:Y:S01]  /*e570*/  FMUL R226, R226, R2.reuse ;  /* 0x00000002e2e27220 */ /* 0x080fe20000400000 */
[----:B--2---:R-:W-:-:S05]  /*e580*/  FMUL R13, R13, R2 ;  /* 0x000000020d0d7220 */ /* 0x004fca0000400000 */
[----:B------:R-:W-:-:S04]  /*e590*/  F2FP.F16.F32.PACK_AB R13, RZ, R13 ;  /* 0x0000000dff0d723e */ /* 0x000fc800000000ff */
[----:B------:R-:W-:Y:S01]  /*e5a0*/  PRMT R17, R13, 0x7610, R17 ;  /* 0x000076100d117816 */ /* 0x000fe20000000011 */
[----:B------:R-:W-:-:S04]  /*e5b0*/  FMUL R13, R235, R2 ;  /* 0x00000002eb0d7220 */ /* 0x000fc80000400000 */
[----:B------:R1:W-:Y:S01]  /*e5c0*/  @P2 STG.E.U16 desc[UR46][R10.64+0x12], R17 ;  /* 0x000012110a002986 */ /* 0x0003e2000c10152e */
[----:B------:R-:W-:Y:S02]  /*e5d0*/  ISETP.GT.AND P2, PT, R0, 0x10, P1 ;  /* 0x000000100000780c */ /* 0x000fe40000f44270 */
[----:B0-----:R-:W-:Y:S01]  /*e5e0*/  F2FP.F16.F32.PACK_AB R12, RZ, R13 ;  /* 0x0000000dff0c723e */ /* 0x001fe200000000ff */
[----:B------:R-:W-:-:S05]  /*e5f0*/  FMUL R13, R234, R2 ;  /* 0x00000002ea0d7220 */ /* 0x000fca0000400000 */
[----:B------:R-:W-:Y:S02]  /*e600*/  F2FP.F16.F32.PACK_AB R15, RZ, R13 ;  /* 0x0000000dff0f723e */ /* 0x000fe400000000ff */
[----:B------:R-:W-:Y:S02]  /*e610*/  PRMT R13, R14, 0x7610, R13 ;  /* 0x000076100e0d7816 */ /* 0x000fe4000000000d */
[----:B------:R-:W-:Y:S01]  /*e620*/  PRMT R19, R15, 0x7610, R19 ;  /* 0x000076100f137816 */ /* 0x000fe20000000013 */
[----:B------:R-:W-:Y:S01]  /*e630*/  IMAD.U32 R15, RZ, RZ, UR11 ;  /* 0x0000000bff0f7e24 */ /* 0x000fe2000f8e00ff */
[----:B------:R0:W-:Y:S01]  /*e640*/  @P2 STG.E.U16 desc[UR46][R8.64+0x20], R12 ;  /* 0x0000200c08002986 */ /* 0x0001e2000c10152e */
[----:B-1----:R-:W-:-:S03]  /*e650*/  IMAD.U32 R17, RZ, RZ, UR5 ;  /* 0x00000005ff117e24 */ /* 0x002fc6000f8e00ff */
[----:B------:R1:W-:Y:S04]  /*e660*/  @P3 STG.E.U16 desc[UR46][R8.64+0x22], R13 ;  /* 0x0000220d08003986 */ /* 0x0003e8000c10152e */
[----:B------:R2:W-:Y:S01]  /*e670*/  @P6 STG.E.U16 desc[UR46][R10.64+0x20], R19 ;  /* 0x000020130a006986 */ /* 0x0005e2000c10152e */
[-C--:B-----5:R-:W-:Y:S01]  /*e680*/  FMUL R14, R233, R2.reuse ;  /* 0x00000002e90e7220 */ /* 0x0a0fe20000400000 */
[----:B0-----:R-:W-:Y:S02]  /*e690*/  IADD3 R12, P2, P6, R15, UR13, R8 ;  /* 0x0000000d0f0c7c10 */ /* 0x001fe4000fe5e008 */
[----:B------:R-:W-:Y:S02]  /*e6a0*/  ISETP.GT.AND P3, PT, R0, 0x11, P4 ;  /* 0x000000110000780c */ /* 0x000fe40002764270 */
[----:B-1----:R-:W-:Y:S01]  /*e6b0*/  IADD3.X R13, R17, UR12, R9, P2, P6 ;  /* 0x0000000c110d7c10 */ /* 0x002fe200097ec409 */
[----:B------:R-:W-:Y:S01]  /*e6c0*/  FMUL R15, R232, R2 ;  /* 0x00000002e80f7220 */ /* 0x000fe20000400000 */
[----:B------:R-:W-:-:S02]  /*e6d0*/  ISETP.GT.AND P2, PT, R0, 0x18, P1 ;  /* 0x000000180000780c */ /* 0x000fc40000f44270 */
[----:B------:R-:W-:Y:S01]  /*e6e0*/  F2FP.F16.F32.PACK_AB R18, RZ, R14 ;  /* 0x0000000eff12723e */ /* 0x000fe200000000ff */
[----:B------:R-:W-:Y:S01]  /*e6f0*/  FMUL R14, R23, R2 ;  /* 0x00000002170e7220 */ /* 0x000fe20000400000 */
[----:B--2---:R-:W-:Y:S02]  /*e700*/  F2FP.F16.F32.PACK_AB R19, RZ, R15 ;  /* 0x0000000fff13723e */ /* 0x004fe400000000ff */
[----:B------:R-:W-:Y:S02]  /*e710*/  PRMT R15, R18, 0x7610, R15 ;  /* 0x00007610120f7816 */ /* 0x000fe4000000000f */
[C---:B------:R-:W-:Y:S02]  /*e720*/  ISETP.GT.AND P6, PT, R0.reuse, 0x19, P1 ;  /* 0x000000190000780c */ /* 0x040fe40000fc4270 */
[----:B------:R-:W-:Y:S01]  /*e730*/  F2FP.F16.F32.PACK_AB R20, RZ, R14 ;  /* 0x0000000eff14723e */ /* 0x000fe200000000ff */
[----:B------:R0:W-:Y:S02]  /*e740*/  @P3 STG.E.U16 desc[UR46][R10.64+0x22], R15 ;  /* 0x0000220f0a003986 */ /* 0x0001e4000c10152e */
[----:B------:R-:W-:Y:S01]  /*e750*/  @P2 IMAD.MOV.U32 R14, RZ, RZ, R8 ;  /* 0x000000ffff0e2224 */ /* 0x000fe200078e0008 */
[----:B------:R-:W-:Y:S01]  /*e760*/  ISETP.GT.AND P3, PT, R0, 0x18, P4 ;  /* 0x000000180000780c */ /* 0x000fe20002764270 */
[----:B------:R-:W-:Y:S01]  /*e770*/  FMUL R17, R22, R2 ;  /* 0x0000000216117220 */ /* 0x000fe20000400000 */
[----:B0-----:R-:W-:-:S02]  /*e780*/  @P2 IMAD.MOV.U32 R15, RZ, RZ, R9 ;  /* 0x000000ffff0f2224 */ /* 0x001fc400078e0009 */
[----:B------:R-:W-:-:S03]  /*e790*/  FMUL R18, R21, R2 ;  /* 0x0000000215127220 */ /* 0x000fc60000400000 */
[----:B------:R0:W-:Y:S01]  /*e7a0*/  @P2 STG.E.U16 desc[UR46][R14.64+0x30], R19 ;  /* 0x000030130e002986 */ /* 0x0001e2000c10152e */
[----:B------:R-:W-:Y:S02]  /*e7b0*/  ISETP.GT.AND P2, PT, R0, 0x19, P4 ;  /* 0x000000190000780c */ /* 0x000fe40002744270 */
[----:B------:R-:W-:Y:S02]  /*e7c0*/  F2FP.F16.F32.PACK_AB R17, RZ, R17 ;  /* 0x00000011ff11723e */ /* 0x000fe400000000ff */
[----:B------:R-:W-:Y:S01]  /*e7d0*/  F2FP.F16.F32.PACK_AB R18, RZ, R18 ;  /* 0x00000012ff12723e */ /* 0x000fe200000000ff */
[----:B0-----:R-:W-:Y:S01]  /*e7e0*/  @P6 IMAD.MOV.U32 R14, RZ, RZ, R8 ;  /* 0x000000ffff0e6224 */ /* 0x001fe200078e0008 */
[----:B------:R-:W-:-:S05]  /*e7f0*/  @P6 MOV R15, R9 ;  /* 0x00000009000f6202 */ /* 0x000fca0000000f00 */
[----:B------:R0:W-:Y:S01]  /*e800*/  @P6 STG.E.U16 desc[UR46][R14.64+0x32], R20 ;  /* 0x000032140e006986 */ /* 0x0001e2000c10152e */
[----:B------:R-:W-:-:S03]  /*e810*/  IADD3 R8, P6, R8, UR13, RZ ;  /* 0x0000000d08087c10 */ /* 0x000fc6000ffde0ff */
[----:B------:R-:W-:Y:S01]  /*e820*/  @P3 STG.E.U16 desc[UR46][R10.64+0x30], R17 ;  /* 0x000030110a003986 */ /* 0x000fe2000c10152e */
[----:B------:R-:W-:Y:S02]  /*e830*/  ISETP.GT.AND P3, PT, R3, 0x100, PT ;  /* 0x000001000300780c */ /* 0x000fe40003f64270 */
[----:B------:R-:W-:Y:S01]  /*e840*/  IADD3.X R9, R9, UR12, RZ, P6, !PT ;  /* 0x0000000c09097c10 */ /* 0x000fe2000b7fe4ff */
[----:B------:R1:W-:Y:S01]  /*e850*/  @P2 STG.E.U16 desc[UR46][R10.64+0x32], R18 ;  /* 0x000032120a002986 */ /* 0x0003e2000c10152e */
[C---:B------:R-:W-:Y:S02]  /*e860*/  ISETP.GT.AND P2, PT, R0.reuse, RZ, P3 ;  /* 0x000000ff0000720c */ /* 0x040fe40001f44270 */
[----:B------:R-:W-:Y:S01]  /*e870*/  ISETP.GT.AND P6, PT, R0, 0x1, P3 ;  /* 0x000000010000780c */ /* 0x000fe20001fc4270 */
[----:B------:R-:W-:Y:S02]  /*e880*/  IMAD.U32 R19, RZ, RZ, UR8 ;  /* 0x00000008ff137e24 */ /* 0x000fe4000f8e00ff */
[----:B0-----:R-:W-:-:S02]  /*e890*/  IMAD.U32 R15, RZ, RZ, UR11 ;  /* 0x0000000bff0f7e24 */ /* 0x001fc4000f8e00ff */
[----:B-1----:R-:W-:-:S06]  /*e8a0*/  IMAD.WIDE.U32 R18, R19, 0xf0, R6 ;  /* 0x000000f013127825 */ /* 0x002fcc00078e0006 */
[----:B------:R-:W-:Y:S01]  /*e8b0*/  @P2 STG.E.U16 desc[UR46][R8.64], R216 ;  /* 0x000000d808002986 */ /* 0x000fe2000c10152e */
[----:B------:R-:W-:-:S03]  /*e8c0*/  IMAD.U32 R11, RZ, RZ, UR5 ;  /* 0x00000005ff0b7e24 */ /* 0x000fc6000f8e00ff */
[----:B------:R-:W-:Y:S01]  /*e8d0*/  @P6 STG.E.U16 desc[UR46][R8.64+0x2], R217 ;  /* 0x000002d908006986 */ /* 0x000fe2000c10152e */
[----:B------:R-:W-:Y:S01]  /*e8e0*/  VIADD R19, R19, UR4 ;  /* 0x0000000413137c36 */ /* 0x000fe20008000000 */
[----:B------:R-:W-:-:S04]  /*e8f0*/  IADD3 R10, P2, P6, R15, UR13, R18 ;  /* 0x0000000d0f0a7c10 */ /* 0x000fc8000fe5e012 */
[----:B------:R-:W-:Y:S02]  /*e900*/  IADD3.X R11, R11, UR12, R19, P2, P6 ;  /* 0x0000000c0b0b7c10 */ /* 0x000fe400097ec413 */
[----:B------:R-:W-:Y:S02]  /*e910*/  IADD3 R14, P6, R8, UR11, RZ ;  /* 0x0000000b080e7c10 */ /* 0x000fe4000ffde0ff */
[----:B------:R-:W-:Y:S02]  /*e920*/  ISETP.GT.AND P2, PT, R3, 0x108, PT ;  /* 0x000001080300780c */ /* 0x000fe40003f44270 */
[----:B------:R-:W-:Y:S02]  /*e930*/  IADD3.X R15, R9, UR5, RZ, P6, !PT ;  /* 0x00000005090f7c10 */ /* 0x000fe4000b7fe4ff */
[----:B------:R-:W-:-:S13]  /*e940*/  ISETP.GT.AND P6, PT, R0, RZ, P2 ;  /* 0x000000ff0000720c */ /* 0x000fda00017c4270 */
[----:B------:R-:W-:Y:S01]  /*e950*/  @P6 STG.E.U16 desc[UR46][R14.64], R218 ;  /* 0x000000da0e006986 */ /* 0x000fe2000c10152e */
[----:B------:R-:W-:-:S13]  /*e960*/  ISETP.GT.AND P6, PT, R0, 0x1, P2 ;  /* 0x000000010000780c */ /* 0x000fda00017c4270 */
[----:B------:R0:W-:Y:S01]  /*e970*/  @P6 STG.E.U16 desc[UR46][R14.64+0x2], R219 ;  /* 0x000002db0e006986 */ /* 0x0001e2000c10152e */
[----:B------:R-:W-:-:S13]  /*e980*/  ISETP.GT.AND P6, PT, R0, 0x8, P3 ;  /* 0x000000080000780c */ /* 0x000fda0001fc4270 */
[----:B------:R-:W-:Y:S01]  /*e990*/  @P6 STG.E.U16 desc[UR46][R8.64+0x10], R220 ;  /* 0x000010dc08006986 */ /* 0x000fe2000c10152e */
[----:B------:R-:W-:-:S13]  /*e9a0*/  ISETP.GT.AND P6, PT, R0, 0x9, P3 ;  /* 0x000000090000780c */ /* 0x000fda0001fc4270 */
[----:B------:R-:W-:Y:S01]  /*e9b0*/  @P6 STG.E.U16 desc[UR46][R8.64+0x12], R221 ;  /* 0x000012dd08006986 */ /* 0x000fe2000c10152e */
[----:B0-----:R-:W-:-:S04]  /*e9c0*/  IADD3 R14, P6, R8, UR11, RZ ;  /* 0x0000000b080e7c10 */ /* 0x001fc8000ffde0ff */
[----:B------:R-:W-:Y:S02]  /*e9d0*/  IADD3.X R15, R9, UR5, RZ, P6, !PT ;  /* 0x00000005090f7c10 */ /* 0x000fe4000b7fe4ff */
[----:B------:R-:W-:-:S13]  /*e9e0*/  ISETP.GT.AND P6, PT, R0, 0x8, P2 ;  /* 0x000000080000780c */ /* 0x000fda00017c4270 */
[----:B------:R-:W-:Y:S01]  /*e9f0*/  @P6 STG.E.U16 desc[UR46][R14.64+0x10], R222 ;  /* 0x000010de0e006986 */ /* 0x000fe2000c10152e */
[----:B------:R-:W-:-:S13]  /*ea00*/  ISETP.GT.AND P6, PT, R0, 0x9, P2 ;  /* 0x000000090000780c */ /* 0x000fda00017c4270 */
[----:B------:R-:W-:Y:S01]  /*ea10*/  @P6 STG.E.U16 desc[UR46][R12.64+0x12], R223 ;  /* 0x000012df0c006986 */ /* 0x000fe2000c10152e */
[----:B------:R-:W-:-:S13]  /*ea20*/  ISETP.GT.AND P6, PT, R0, 0x10, P3 ;  /* 0x000000100000780c */ /* 0x000fda0001fc4270 */
[----:B------:R-:W-:Y:S01]  /*ea30*/  @P6 STG.E.U16 desc[UR46][R8.64+0x20], R224 ;  /* 0x000020e008006986 */ /* 0x000fe2000c10152e */
[----:B------:R-:W-:Y:S02]  /*ea40*/  ISETP.GT.AND P6, PT, R0, 0x11, P3 ;  /* 0x000000110000780c */ /* 0x000fe40001fc4270 */
[----:B------:R-:W-:-:S11]  /*ea50*/  F2FP.F16.F32.PACK_AB R226, RZ, R226 ;  /* 0x000000e2ffe2723e */ /* 0x000fd600000000ff */
[----:B------:R-:W-:Y:S01]  /*ea60*/  @P6 STG.E.U16 desc[UR46][R8.64+0x22], R225 ;  /* 0x000022e108006986 */ /* 0x000fe2000c10152e */
[----:B------:R-:W-:Y:S01]  /*ea70*/  ISETP.GT.AND P6, PT, R0, 0x10, P2 ;  /* 0x000000100000780c */ /* 0x000fe200017c4270 */
[----:B------:R-:W-:-:S12]  /*ea80*/  FMUL R227, R227, R2 ;  /* 0x00000002e3e37220 */ /* 0x000fd80000400000 */
[----:B------:R-:W-:Y:S01]  /*ea90*/  @P6 STG.E.U16 desc[UR46][R12.64+0x20], R226 ;  /* 0x000020e20c006986 */ /* 0x000fe2000c10152e */
[----:B------:R-:W-:Y:S02]  /*eaa0*/  ISETP.GT.AND P6, PT, R0, 0x11, P2 ;  /* 0x000000110000780c */ /* 0x000fe400017c4270 */
[----:B------:R-:W-:Y:S01]  /*eab0*/  F2FP.F16.F32.PACK_AB R227, RZ, R227 ;  /* 0x000000e3ffe3723e */ /* 0x000fe200000000ff */
[----:B------:R-:W-:-:S10]  /*eac0*/  FMUL R228, R228, R2 ;  /* 0x00000002e4e47220 */ /* 0x000fd40000400000 */
        /* <DEDUP_REMOVED lines=8> */
[----:B------:R0:W-:Y:S01]  /*eb50*/  @P6 STG.E.U16 desc[UR46][R8.64+0x32], R229 ;  /* 0x000032e508006986 */ /* 0x0001e2000c10152e */
[----:B------:R-:W-:Y:S02]  /*eb60*/  ISETP.GT.AND P6, PT, R0, 0x18, P2 ;  /* 0x000000180000780c */ /* 0x000fe400017c4270 */
[----:B------:R-:W-:Y:S01]  /*eb70*/  F2FP.F16.F32.PACK_AB R230, RZ, R230 ;  /* 0x000000e6ffe6723e */ /* 0x000fe200000000ff */
[----:B------:R-:W-:-:S10]  /*eb80*/  FMUL R231, R231, R2 ;  /* 0x00000002e7e77220 */ /* 0x000fd40000400000 */
[----:B0-----:R-:W-:Y:S02]  /*eb90*/  @P6 IMAD.MOV.U32 R8, RZ, RZ, R12 ;  /* 0x000000ffff086224 */ /* 0x001fe400078e000c */
[----:B------:R-:W-:-:S05]  /*eba0*/  @P6 IMAD.MOV.U32 R9, RZ, RZ, R13 ;  /* 0x000000ffff096224 */ /* 0x000fca00078e000d */
[----:B------:R0:W-:Y:S01]  /*ebb0*/  @P6 STG.E.U16 desc[UR46][R8.64+0x30], R230 ;  /* 0x000030e608006986 */ /* 0x0001e2000c10152e */
[----:B------:R-:W-:Y:S02]  /*ebc0*/  ISETP.GT.AND P6, PT, R0, 0x19, P2 ;  /* 0x000000190000780c */ /* 0x000fe400017c4270 */
[----:B------:R-:W-:Y:S01]  /*ebd0*/  F2FP.F16.F32.PACK_AB R231, RZ, R231 ;  /* 0x000000e7ffe7723e */ /* 0x000fe200000000ff */
[----:B------:R-:W-:-:S10]  /*ebe0*/  FMUL R200, R200, R2 ;  /* 0x00000002c8c87220 */ /* 0x000fd40000400000 */
[----:B------:R1:W-:Y:S01]  /*ebf0*/  @P6 STG.E.U16 desc[UR46][R12.64+0x32], R231 ;  /* 0x000032e70c006986 */ /* 0x0003e2000c10152e */
        /* <DEDUP_REMOVED lines=69> */
[----:B------:R-:W-:-:S11]  /*f050*/  F2FP.F16.F32.PACK_AB R185, RZ, R185 ;  /* 0x000000b9ffb9723e */ /* 0x000fd600000000ff */
[----:B0-----:R-:W-:Y:S02]  /*f060*/  @P6 IMAD.MOV.U32 R8, RZ, RZ, R18 ;  /* 0x000000ffff086224 */ /* 0x001fe400078e0012 */
[----:B------:R-:W-:-:S05]  /*f070*/  @P6 IMAD.MOV.U32 R9, RZ, RZ, R19 ;  /* 0x000000ffff096224 */ /* 0x000fca00078e0013 */
[----:B------:R0:W-:Y:S01]  /*f080*/  @P6 STG.E.U16 desc[UR46][R8.64+0x42], R185 ;  /* 0x000042b908006986 */ /* 0x0001e2000c10152e */
[----:B-1----:R-:W-:-:S04]  /*f090*/  IADD3 R12, P6, R18, UR11, RZ ;  /* 0x0000000b120c7c10 */ /* 0x002fc8000ffde0ff */
[----:B------:R-:W-:Y:S02]  /*f0a0*/  IADD3.X R13, R19, UR5, RZ, P6, !PT ;  /* 0x00000005130d7c10 */ /* 0x000fe4000b7fe4ff */
[----:B------:R-:W-:Y:S01]  /*f0b0*/  ISETP.GT.AND P6, PT, R0, 0x20, P4 ;  /* 0x000000200000780c */ /* 0x000fe200027c4270 */
[----:B------:R-:W-:-:S05]  /*f0c0*/  FMUL R186, R186, R2 ;  /* 0x00000002baba7220 */ /* 0x000fca0000400000 */
[----:B------:R-:W-:-:S07]  /*f0d0*/  F2FP.F16.F32.PACK_AB R186, RZ, R186 ;  /* 0x000000baffba723e */ /* 0x000fce00000000ff */
[----:B------:R-:W-:Y:S01]  /*f0e0*/  @P6 STG.E.U16 desc[UR46][R12.64+0x40], R186 ;  /* 0x000040ba0c006986 */ /* 0x000fe2000c10152e */
[----:B------:R-:W-:Y:S01]  /*f0f0*/  ISETP.GT.AND P6, PT, R0, 0x21, P4 ;  /* 0x000000210000780c */ /* 0x000fe200027c4270 */
[----:B------:R-:W-:-:S05]  /*f100*/  FMUL R187, R187, R2 ;  /* 0x00000002bbbb7220 */ /* 0x000fca0000400000 */
[----:B------:R-:W-:-:S07]  /*f110*/  F2FP.F16.F32.PACK_AB R187, RZ, R187 ;  /* 0x000000bbffbb723e */ /* 0x000fce00000000ff */
[----:B0-----:R-:W-:Y:S02]  /*f120*/  @P6 IMAD.MOV.U32 R8, RZ, RZ, R12 ;  /* 0x000000ffff086224 */ /* 0x001fe400078e000c */
[----:B------:R-:W-:-:S05]  /*f130*/  @P6 IMAD.MOV.U32 R9, RZ, RZ, R13 ;  /* 0x000000ffff096224 */ /* 0x000fca00078e000d */
[----:B------:R0:W-:Y:S01]  /*f140*/  @P6 STG.E.U16 desc[UR46][R8.64+0x42], R187 ;  /* 0x000042bb08006986 */ /* 0x0001e2000c10152e */
        /* <DEDUP_REMOVED lines=9> */
[----:B0-----:R-:W-:Y:S01]  /*f1e0*/  @P6 MOV R8, R18 ;  /* 0x0000001200086202 */ /* 0x001fe20000000f00 */
        /* <DEDUP_REMOVED lines=48> */
[----:B------:R-:W-:Y:S02]  /*f4f0*/  @P6 IMAD.MOV.U32 R9, RZ, RZ, R19 ;  /* 0x000000ffff096224 */ /* 0x000fe400078e0013 */
[----:B------:R-:W-:-:S03]  /*f500*/  FMUL R198, R198, R2 ;  /* 0x00000002c6c67220 */ /* 0x000fc60000400000 */
        /* <DEDUP_REMOVED lines=9> */
[----:B0-----:R-:W-:-:S04]  /*f5a0*/  IADD3 R8, P6, R18, UR13, RZ ;  /* 0x0000000d12087c10 */ /* 0x001fc8000ffde0ff */
[----:B------:R-:W-:Y:S02]  /*f5b0*/  IADD3.X R9, R19, UR12, RZ, P6, !PT ;  /* 0x0000000c13097c10 */ /* 0x000fe4000b7fe4ff */
        /* <DEDUP_REMOVED lines=8> */
[----:B------:R-:W-:-:S04]  /*f640*/  IADD3 R14, P6, R8, UR11, RZ ;  /* 0x0000000b080e7c10 */ /* 0x000fc8000ffde0ff */
[----:B------:R-:W-:Y:S02]  /*f650*/  IADD3.X R15, R9, UR5, RZ, P6, !PT ;  /* 0x00000005090f7c10 */ /* 0x000fe4000b7fe4ff */
        /* <DEDUP_REMOVED lines=148> */
[----:B0-----:R-:W-:Y:S01]  /*ffa0*/  @P6 MOV R14, R18 ;  /* 0x00000012000e6202 */ /* 0x001fe20000000f00 */
        /* <DEDUP_REMOVED lines=371> */
[C---:B------:R-:W-:Y:S02]  /*116e0*/  ISETP.GT.AND P6, PT, R0.reuse, 0x98, P0 ;  /* 0x000000980000780c */ /* 0x040fe400007c4270 */
[----:B------:R-:W-:Y:S02]  /*116f0*/  F2FP.F16.F32.PACK_AB R68, RZ, R68 ;  /* 0x00000044ff44723e */ /* 0x000fe400000000ff */
[----:B------:R-:W-:Y:S01]  /*11700*/  ISETP.GT.AND P0, PT, R0, 0x99, P0 ;  /* 0x000000990000780c */ /* 0x000fe20000704270 */
[-C--:B------:R-:W-:Y:S01]  /*11710*/  FMUL R69, R69, R2.reuse ;  /* 0x0000000245457220 */ /* 0x080fe20000400000 */
[----:B------:R-:W-:-:S07]  /*11720*/  FMUL R70, R70, R2 ;  /* 0x0000000246467220 */ /* 0x000fce0000400000 */
[----:B------:R-:W-:Y:S01]  /*11730*/  @P6 STG.E.U16 desc[UR46][R4.64+0x130], R68 ;  /* 0x0001304404006986 */ /* 0x000fe2000c10152e */
[C---:B------:R-:W-:Y:S02]  /*11740*/  ISETP.GT.AND P6, PT, R0.reuse, 0x98, P5 ;  /* 0x000000980000780c */ /* 0x040fe40002fc4270 */
[----:B------:R-:W-:Y:S02]  /*11750*/  F2FP.F16.F32.PACK_AB R69, RZ, R69 ;  /* 0x00000045ff45723e */ /* 0x000fe400000000ff */
[----:B------:R-:W-:Y:S02]  /*11760*/  F2FP.F16.F32.PACK_AB R70, RZ, R70 ;  /* 0x00000046ff46723e */ /* 0x000fe400000000ff */
[----:B------:R-:W-:Y:S01]  /*11770*/  ISETP.GT.AND P5, PT, R0, 0x99, P5 ;  /* 0x000000990000780c */ /* 0x000fe20002fa4270 */
[----:B------:R0:W-:Y:S01]  /*11780*/  @P0 STG.E.U16 desc[UR46][R4.64+0x132], R69 ;  /* 0x0001324504000986 */ /* 0x0001e2000c10152e */
[----:B------:R-:W-:-:S05]  /*11790*/  FMUL R71, R71, R2 ;  /* 0x0000000247477220 */ /* 0x000fca0000400000 */
[----:B------:R-:W-:Y:S01]  /*117a0*/  @P6 STG.E.U16 desc[UR46][R6.64+0x130], R70 ;  /* 0x0001304606006986 */ /* 0x000fe2000c10152e */
[C---:B------:R-:W-:Y:S02]  /*117b0*/  ISETP.GT.AND P6, PT, R0.reuse, 0x80, P1 ;  /* 0x000000800000780c */ /* 0x040fe40000fc4270 */
[----:B------:R-:W-:Y:S02]  /*117c0*/  F2FP.F16.F32.PACK_AB R71, RZ, R71 ;  /* 0x00000047ff47723e */ /* 0x000fe400000000ff */
[----:B------:R-:W-:Y:S01]  /*117d0*/  ISETP.GT.AND P0, PT, R0, 0x81, P1 ;  /* 0x000000810000780c */ /* 0x000fe20000f04270 */
[-C--:B------:R-:W-:Y:S02]  /*117e0*/  FMUL R40, R40, R2.reuse ;  /* 0x0000000228287220 */ /* 0x080fe40000400000 */
[----:B------:R-:W-:Y:S01]  /*117f0*/  @P5 STG.E.U16 desc[UR46][R6.64+0x132], R71 ;  /* 0x0001324706005986 */ /* 0x000fe2000c10152e */
[----:B------:R-:W-:Y:S01]  /*11800*/  ISETP.GT.AND P5, PT, R0, 0x80, P4 ;  /* 0x000000800000780c */ /* 0x000fe200027a4270 */
[----:B------:R-:W-:Y:S01]  /*11810*/  FMUL R41, R41, R2 ;  /* 0x0000000229297220 */ /* 0x000fe20000400000 */
[----:B------:R-:W-:-:S03]  /*11820*/  F2FP.F16.F32.PACK_AB R40, RZ, R40 ;  /* 0x00000028ff28723e */ /* 0x000fc600000000ff */
[----:B0-----:R-:W-:Y:S02]  /*11830*/  @P6 IMAD.MOV.U32 R4, RZ, RZ, R18 ;  /* 0x000000ffff046224 */ /* 0x001fe400078e0012 */
[----:B------:R-:W-:Y:S01]  /*11840*/  @P6 IMAD.MOV.U32 R5, RZ, RZ, R19 ;  /* 0x000000ffff056224 */ /* 0x000fe200078e0013 */
[----:B------:R-:W-:Y:S01]  /*11850*/  F2FP.F16.F32.PACK_AB R41, RZ, R41 ;  /* 0x00000029ff29723e */ /* 0x000fe200000000ff */
[----:B------:R-:W-:-:S03]  /*11860*/  FMUL R42, R42, R2 ;  /* 0x000000022a2a7220 */ /* 0x000fc60000400000 */
[----:B------:R0:W-:Y:S01]  /*11870*/  @P6 STG.E.U16 desc[UR46][R4.64+0x100], R40 ;  /* 0x0001002804006986 */ /* 0x0001e2000c10152e */
[----:B------:R-:W-:Y:S02]  /*11880*/  ISETP.GT.AND P6, PT, R0, 0x81, P4 ;  /* 0x000000810000780c */ /* 0x000fe400027c4270 */
[----:B------:R-:W-:Y:S01]  /*11890*/  F2FP.F16.F32.PACK_AB R42, RZ, R42 ;  /* 0x0000002aff2a723e */ /* 0x000fe200000000ff */
[----:B------:R-:W-:Y:S01]  /*118a0*/  FMUL R43, R43, R2 ;  /* 0x000000022b2b7220 */ /* 0x000fe20000400000 */
[----:B0-----:R-:W-:Y:S02]  /*118b0*/  @P0 IMAD.MOV.U32 R4, RZ, RZ, R18 ;  /* 0x000000ffff040224 */ /* 0x001fe400078e0012 */
[----:B------:R-:W-:-:S05]  /*118c0*/  @P0 IMAD.MOV.U32 R5, RZ, RZ, R19 ;  /* 0x000000ffff050224 */ /* 0x000fca00078e0013 */
[----:B------:R0:W-:Y:S01]  /*118d0*/  @P0 STG.E.U16 desc[UR46][R4.64+0x102], R41 ;  /* 0x0001022904000986 */ /* 0x0001e2000c10152e */
[----:B------:R-:W-:Y:S01]  /*118e0*/  ISETP.GT.AND P0, PT, R0, 0x88, P1 ;  /* 0x000000880000780c */ /* 0x000fe20000f04270 */
[----:B------:R-:W-:Y:S01]  /*118f0*/  FMUL R44, R44, R2 ;  /* 0x000000022c2c7220 */ /* 0x000fe20000400000 */
[----:B------:R-:W-:Y:S01]  /*11900*/  F2FP.F16.F32.PACK_AB R43, RZ, R43 ;  /* 0x0000002bff2b723e */ /* 0x000fe200000000ff */
        /* <DEDUP_REMOVED lines=9> */
[----:B------:R-:W-:Y:S01]  /*119a0*/  F2FP.F16.F32.PACK_AB R45, RZ, R45 ;  /* 0x0000002dff2d723e */ /* 0x000fe200000000ff */
[----:B0-----:R-:W-:Y:S02]  /*119b0*/  @P0 IMAD.MOV.U32 R4, RZ, RZ, R18 ;  /* 0x000000ffff040224 */ /* 0x001fe400078e0012 */
[----:B------:R-:W-:-:S05]  /*119c0*/  @P0 IMAD.MOV.U32 R5, RZ, RZ, R19 ;  /* 0x000000ffff050224 */ /* 0x000fca00078e0013 */
[----:B------:R0:W-:Y:S01]  /*119d0*/  @P0 STG.E.U16 desc[UR46][R4.64+0x110], R44 ;  /* 0x0001102c04000986 */ /* 0x0001e2000c10152e */
[----:B------:R-:W-:Y:S01]  /*119e0*/  ISETP.GT.AND P0, PT, R0, 0x88, P4 ;  /* 0x000000880000780c */ /* 0x000fe20002704270 */
[----:B------:R-:W-:Y:S01]  /*119f0*/  FMUL R46, R46, R2 ;  /* 0x000000022e2e7220 */ /* 0x000fe20000400000 */
[----:B0-----:R-:W-:Y:S01]  /*11a00*/  @P5 MOV R4, R18 ;  /* 0x0000001200045202 */ /* 0x001fe20000000f00 */
[----:B------:R-:W-:-:S05]  /*11a10*/  @P5 IMAD.MOV.U32 R5, RZ, RZ, R19 ;  /* 0x000000ffff055224 */ /* 0x000fca00078e0013 */
[----:B------:R0:W-:Y:S01]  /*11a20*/  @P5 STG.E.U16 desc[UR46][R4.64+0x112], R45 ;  /* 0x0001122d04005986 */ /* 0x0001e2000c10152e */
[C---:B------:R-:W-:Y:S01]  /*11a30*/  ISETP.GT.AND P5, PT, R0.reuse, 0x89, P4 ;  /* 0x000000890000780c */ /* 0x040fe200027a4270 */
[----:B------:R-:W-:Y:S01]  /*11a40*/  FMUL R47, R47, R2 ;  /* 0x000000022f2f7220 */ /* 0x000fe20000400000 */
[----:B------:R-:W-:Y:S02]  /*11a50*/  F2FP.F16.F32.PACK_AB R46, RZ, R46 ;  /* 0x0000002eff2e723e */ /* 0x000fe400000000ff */
[----:B------:R-:W-:Y:S01]  /*11a60*/  ISETP.GT.AND P6, PT, R0, 0x90, P1 ;  /* 0x000000900000780c */ /* 0x000fe20000fc4270 */
[----:B0-----:R-:W-:Y:S02]  /*11a70*/  @P0 IMAD.MOV.U32 R4, RZ, RZ, R12 ;  /* 0x000000ffff040224 */ /* 0x001fe400078e000c */
[----:B------:R-:W-:Y:S01]  /*11a80*/  @P0 IMAD.MOV.U32 R5, RZ, RZ, R13 ;  /* 0x000000ffff050224 */ /* 0x000fe200078e000d */
[----:B------:R-:W-:Y:S01]  /*11a90*/  F2FP.F16.F32.PACK_AB R47, RZ, R47 ;  /* 0x0000002fff2f723e */ /* 0x000fe200000000ff */
[----:B------:R-:W-:-:S03]  /*11aa0*/  FMUL R48, R48, R2 ;  /* 0x0000000230307220 */ /* 0x000fc60000400000 */
[----:B------:R0:W-:Y:S02]  /*11ab0*/  @P0 STG.E.U16 desc[UR46][R4.64+0x110], R46 ;  /* 0x0001102e04000986 */ /* 0x0001e4000c10152e */
[----:B------:R-:W-:Y:S01]  /*11ac0*/  F2FP.F16.F32.PACK_AB R48, RZ, R48 ;  /* 0x00000030ff30723e */ /* 0x000fe200000000ff */
[----:B0-----:R-:W-:Y:S02]  /*11ad0*/  @P5 IMAD.MOV.U32 R4, RZ, RZ, R12 ;  /* 0x000000ffff045224 */ /* 0x001fe400078e000c */
[----:B------:R-:W-:-:S05]  /*11ae0*/  @P5 IMAD.MOV.U32 R5, RZ, RZ, R13 ;  /* 0x000000ffff055224 */ /* 0x000fca00078e000d */
[----:B------:R0:W-:Y:S01]  /*11af0*/  @P5 STG.E.U16 desc[UR46][R4.64+0x112], R47 ;  /* 0x0001122f04005986 */ /* 0x0001e2000c10152e */
[----:B------:R-:W-:Y:S01]  /*11b00*/  ISETP.GT.AND P5, PT, R0, 0x91, P1 ;  /* 0x000000910000780c */ /* 0x000fe20000fa4270 */
[----:B------:R-:W-:Y:S01]  /*11b10*/  FMUL R49, R49, R2 ;  /* 0x0000000231317220 */ /* 0x000fe20000400000 */
[----:B0-----:R-:W-:Y:S02]  /*11b20*/  @P6 IMAD.MOV.U32 R4, RZ, RZ, R18 ;  /* 0x000000ffff046224 */ /* 0x001fe400078e0012 */
[----:B------:R-:W-:-:S05]  /*11b30*/  @P6 IMAD.MOV.U32 R5, RZ, RZ, R19 ;  /* 0x000000ffff056224 */ /* 0x000fca00078e0013 */
[----:B------:R0:W-:Y:S01]  /*11b40*/  @P6 STG.E.U16 desc[UR46][R4.64+0x120], R48 ;  /* 0x0001203004006986 */ /* 0x0001e2000c10152e */
[----:B------:R-:W-:Y:S02]  /*11b50*/  ISETP.GT.AND P6, PT, R0, 0x90, P4 ;  /* 0x000000900000780c */ /* 0x000fe400027c4270 */
[----:B------:R-:W-:Y:S01]  /*11b60*/  F2FP.F16.F32.PACK_AB R49, RZ, R49 ;  /* 0x00000031ff31723e */ /* 0x000fe200000000ff */
[----:B------:R-:W-:Y:S01]  /*11b70*/  FMUL R50, R50, R2 ;  /* 0x0000000232327220 */ /* 0x000fe20000400000 */
[----:B------:R-:W-:Y:S01]  /*11b80*/  ISETP.GT.AND P0, PT, R0, 0x98, P1 ;  /* 0x000000980000780c */ /* 0x000fe20000f04270 */
[----:B0-----:R-:W-:Y:S02]  /*11b90*/  @P5 IMAD.MOV.U32 R4, RZ, RZ, R18 ;  /* 0x000000ffff045224 */ /* 0x001fe400078e0012 */
[----:B------:R-:W-:Y:S01]  /*11ba0*/  @P5 IMAD.MOV.U32 R5, RZ, RZ, R19 ;  /* 0x000000ffff055224 */ /* 0x000fe200078e0013 */
[----:B------:R-:W-:-:S04]  /*11bb0*/  F2FP.F16.F32.PACK_AB R50, RZ, R50 ;  /* 0x00000032ff32723e */ /* 0x000fc800000000ff */
[----:B------:R0:W-:Y:S01]  /*11bc0*/  @P5 STG.E.U16 desc[UR46][R4.64+0x122], R49 ;  /* 0x0001223104005986 */ /* 0x0001e2000c10152e */
[C---:B------:R-:W-:Y:S01]  /*11bd0*/  ISETP.GT.AND P5, PT, R0.reuse, 0x91, P4 ;  /* 0x000000910000780c */ /* 0x040fe200027a4270 */
[-C--:B------:R-:W-:Y:S01]  /*11be0*/  FMUL R51, R51, R2.reuse ;  /* 0x0000000233337220 */ /* 0x080fe20000400000 */
[----:B------:R-:W-:Y:S01]  /*11bf0*/  ISETP.GT.AND P1, PT, R0, 0x99, P1 ;  /* 0x000000990000780c */ /* 0x000fe20000f24270 */
[----:B------:R-:W-:Y:S01]  /*11c00*/  FMUL R52, R52, R2 ;  /* 0x0000000234347220 */ /* 0x000fe20000400000 */
[----:B0-----:R-:W-:Y:S01]  /*11c10*/  @P6 MOV R4, R12 ;  /* 0x0000000c00046202 */ /* 0x001fe20000000f00 */
[----:B------:R-:W-:Y:S02]  /*11c20*/  @P6 IMAD.MOV.U32 R5, RZ, RZ, R13 ;  /* 0x000000ffff056224 */ /* 0x000fe400078e000d */
[----:B------:R-:W-:-:S03]  /*11c30*/  FMUL R53, R53, R2 ;  /* 0x0000000235357220 */ /* 0x000fc60000400000 */
[----:B------:R0:W-:Y:S01]  /*11c40*/  @P6 STG.E.U16 desc[UR46][R4.64+0x120], R50 ;  /* 0x0001203204006986 */ /* 0x0001e2000c10152e */
[C---:B------:R-:W-:Y:S01]  /*11c50*/  ISETP.GT.AND P6, PT, R0.reuse, 0x98, P4 ;  /* 0x000000980000780c */ /* 0x040fe200027c4270 */
[----:B------:R-:W-:Y:S01]  /*11c60*/  @P0 IMAD.MOV.U32 R6, RZ, RZ, R18 ;  /* 0x000000ffff060224 */ /* 0x000fe200078e0012 */
[----:B------:R-:W-:Y:S01]  /*11c70*/  F2FP.F16.F32.PACK_AB R51, RZ, R51 ;  /* 0x00000033ff33723e */ /* 0x000fe200000000ff */
[----:B------:R-:W-:Y:S01]  /*11c80*/  @P0 IMAD.MOV.U32 R7, RZ, RZ, R19 ;  /* 0x000000ffff070224 */ /* 0x000fe200078e0013 */
[----:B------:R-:W-:Y:S01]  /*11c90*/  ISETP.GT.AND P4, PT, R0, 0x99, P4 ;  /* 0x000000990000780c */ /* 0x000fe20002784270 */
[----:B------:R-:W-:Y:S01]  /*11ca0*/  FMUL R54, R54, R2 ;  /* 0x0000000236367220 */ /* 0x000fe20000400000 */
[----:B------:R-:W-:Y:S01]  /*11cb0*/  F2FP.F16.F32.PACK_AB R52, RZ, R52 ;  /* 0x00000034ff34723e */ /* 0x000fe200000000ff */
[----:B------:R-:W-:Y:S01]  /*11cc0*/  FMUL R55, R55, R2 ;  /* 0x0000000237377220 */ /* 0x000fe20000400000 */
[----:B------:R-:W-:Y:S01]  /*11cd0*/  F2FP.F16.F32.PACK_AB R53, RZ, R53 ;  /* 0x00000035ff35723e */ /* 0x000fe200000000ff */
[----:B0-----:R-:W-:-:S02]  /*11ce0*/  @P5 IMAD.MOV.U32 R4, RZ, RZ, R12 ;  /* 0x000000ffff045224 */ /* 0x001fc400078e000c */
[----:B------:R-:W-:Y:S01]  /*11cf0*/  @P5 IMAD.MOV.U32 R5, RZ, RZ, R13 ;  /* 0x000000ffff055224 */ /* 0x000fe200078e000d */
[----:B------:R-:W-:-:S04]  /*11d00*/  F2FP.F16.F32.PACK_AB R54, RZ, R54 ;  /* 0x00000036ff36723e */ /* 0x000fc800000000ff */
[----:B------:R0:W-:Y:S01]  /*11d10*/  @P5 STG.E.U16 desc[UR46][R4.64+0x122], R51 ;  /* 0x0001223304005986 */ /* 0x0001e2000c10152e */
[----:B------:R-:W-:-:S03]  /*11d20*/  F2FP.F16.F32.PACK_AB R55, RZ, R55 ;  /* 0x00000037ff37723e */ /* 0x000fc600000000ff */
[----:B------:R-:W-:Y:S04]  /*11d30*/  @P0 STG.E.U16 desc[UR46][R6.64+0x130], R52 ;  /* 0x0001303406000986 */ /* 0x000fe8000c10152e */
[----:B------:R-:W-:Y:S01]  /*11d40*/  @P1 STG.E.U16 desc[UR46][R18.64+0x132], R53 ;  /* 0x0001323512001986 */ /* 0x000fe2000c10152e */
[C---:B------:R-:W-:Y:S01]  /*11d50*/  ISETP.GT.AND P1, PT, R0.reuse, 0x80, P2 ;  /* 0x000000800000780c */ /* 0x040fe20001724270 */
[----:B0-----:R-:W-:Y:S02]  /*11d60*/  @P6 IMAD.MOV.U32 R4, RZ, RZ, R12 ;  /* 0x000000ffff046224 */ /* 0x001fe400078e000c */
[----:B------:R-:W-:Y:S01]  /*11d70*/  @P6 IMAD.MOV.U32 R5, RZ, RZ, R13 ;  /* 0x000000ffff056224 */ /* 0x000fe200078e000d */
[C---:B------:R-:W-:Y:S02]  /*11d80*/  ISETP.GT.AND P0, PT, R0.reuse, 0x80, P3 ;  /* 0x000000800000780c */ /* 0x040fe40001f04270 */
[----:B------:R-:W-:-:S02]  /*11d90*/  ISETP.GT.AND P5, PT, R0, 0x81, P3 ;  /* 0x000000810000780c */ /* 0x000fc40001fa4270 */
[----:B------:R0:W-:Y:S01]  /*11da0*/  @P6 STG.E.U16 desc[UR46][R4.64+0x130], R54 ;  /* 0x0001303604006986 */ /* 0x0001e2000c10152e */
[-C--:B------:R-:W-:Y:S01]  /*11db0*/  FMUL R24, R24, R2.reuse ;  /* 0x0000000218187220 */ /* 0x080fe20000400000 */
[-C--:B------:R-:W-:Y:S02]  /*11dc0*/  FMUL R25, R25, R2.reuse ;  /* 0x0000000219197220 */ /* 0x080fe40000400000 */
[----:B------:R-:W-:Y:S01]  /*11dd0*/  @P4 STG.E.U16 desc[UR46][R12.64+0x132], R55 ;  /* 0x000132370c004986 */ /* 0x000fe2000c10152e */
[----:B------:R-:W-:Y:S01]  /*11de0*/  ISETP.GT.AND P4, PT, R0, 0x81, P2 ;  /* 0x000000810000780c */ /* 0x000fe20001784270 */
[----:B------:R-:W-:Y:S01]  /*11df0*/  FMUL R26, R26, R2 ;  /* 0x000000021a1a7220 */ /* 0x000fe20000400000 */
[----:B------:R-:W-:Y:S02]  /*11e00*/  F2FP.F16.F32.PACK_AB R24, RZ, R24 ;  /* 0x00000018ff18723e */ /* 0x000fe400000000ff */
[----:B------:R-:W-:Y:S01]  /*11e10*/  F2FP.F16.F32.PACK_AB R25, RZ, R25 ;  /* 0x00000019ff19723e */ /* 0x000fe200000000ff */
[----:B------:R-:W-:Y:S01]  /*11e20*/  FMUL R27, R27, R2 ;  /* 0x000000021b1b7220 */ /* 0x000fe20000400000 */
[----:B------:R-:W-:Y:S01]  /*11e30*/  F2FP.F16.F32.PACK_AB R26, RZ, R26 ;  /* 0x0000001aff1a723e */ /* 0x000fe200000000ff */
[----:B0-----:R-:W-:Y:S01]  /*11e40*/  @P1 IMAD.MOV.U32 R4, RZ, RZ, R10 ;  /* 0x000000ffff041224 */ /* 0x001fe200078e000a */
[C---:B------:R-:W-:Y:S01]  /*11e50*/  ISETP.GT.AND P6, PT, R0.reuse, 0x88, P2 ;  /* 0x000000880000780c */ /* 0x040fe200017c4270 */
[----:B------:R-:W-:Y:S01]  /*11e60*/  @P1 IMAD.MOV.U32 R5, RZ, RZ, R11 ;  /* 0x000000ffff051224 */ /* 0x000fe200078e000b */
[----:B------:R-:W-:Y:S01]  /*11e70*/  @P0 STG.E.U16 desc[UR46][R8.64+0x100], R24 ;  /* 0x0001001808000986 */ /* 0x000fe2000c10152e */
[----:B------:R-:W-:-:S03]  /*11e80*/  ISETP.GT.AND P0, PT, R0, 0x88, P3 ;  /* 0x000000880000780c */ /* 0x000fc60001f04270 */
[----:B------:R-:W-:Y:S01]  /*11e90*/  @P5 STG.E.U16 desc[UR46][R8.64+0x102], R25 ;  /* 0x0001021908005986 */ /* 0x000fe2000c10152e */
[----:B------:R-:W-:Y:S01]  /*11ea0*/  ISETP.GT.AND P5, PT, R0, 0x89, P3 ;  /* 0x000000890000780c */ /* 0x000fe20001fa4270 */
[-C--:B------:R-:W-:Y:S01]  /*11eb0*/  FMUL R28, R28, R2.reuse ;  /* 0x000000021c1c7220 */ /* 0x080fe20000400000 */
[----:B------:R-:W-:Y:S01]  /*11ec0*/  F2FP.F16.F32.PACK_AB R27, RZ, R27 ;  /* 0x0000001bff1b723e */ /* 0x000fe200000000ff */
[----:B------:R0:W-:Y:S01]  /*11ed0*/  @P1 STG.E.U16 desc[UR46][R4.64+0x100], R26 ;  /* 0x0001001a04001986 */ /* 0x0001e2000c10152e */
[----:B------:R-:W-:Y:S01]  /*11ee0*/  ISETP.GT.AND P1, PT, R0, 0x89, P2 ;  /* 0x000000890000780c */ /* 0x000fe20001724270 */
[-C--:B------:R-:W-:Y:S01]  /*11ef0*/  FMUL R29, R29, R2.reuse ;  /* 0x000000021d1d7220 */ /* 0x080fe20000400000 */
[----:B------:R-:W-:Y:S01]  /*11f00*/  FMUL R30, R30, R2 ;  /* 0x000000021e1e7220 */ /* 0x000fe20000400000 */
[----:B------:R-:W-:Y:S01]  /*11f10*/  F2FP.F16.F32.PACK_AB R28, RZ, R28 ;  /* 0x0000001cff1c723e */ /* 0x000fe200000000ff */
[----:B0-----:R-:W-:Y:S02]  /*11f20*/  @P4 IMAD.MOV.U32 R4, RZ, RZ, R10 ;  /* 0x000000ffff044224 */ /* 0x001fe400078e000a */
[----:B------:R-:W-:Y:S01]  /*11f30*/  @P4 IMAD.MOV.U32 R5, RZ, RZ, R11 ;  /* 0x000000ffff054224 */ /* 0x000fe200078e000b */
[----:B------:R-:W-:Y:S01]  /*11f40*/  F2FP.F16.F32.PACK_AB R29, RZ, R29 ;  /* 0x0000001dff1d723e */ /* 0x000fe200000000ff */
[----:B------:R-:W-:Y:S01]  /*11f50*/  FMUL R31, R31, R2 ;  /* 0x000000021f1f7220 */ /* 0x000fe20000400000 */
[----:B------:R-:W-:-:S02]  /*11f60*/  F2FP.F16.F32.PACK_AB R30, RZ, R30 ;  /* 0x0000001eff1e723e */ /* 0x000fc400000000ff */
[----:B------:R0:W-:Y:S01]  /*11f70*/  @P4 STG.E.U16 desc[UR46][R4.64+0x102], R27 ;  /* 0x0001021b04004986 */ /* 0x0001e2000c10152e */
[----:B------:R-:W-:Y:S01]  /*11f80*/  ISETP.GT.AND P4, PT, R0, 0x90, P3 ;  /* 0x000000900000780c */ /* 0x000fe20001f84270 */
[----:B------:R-:W-:Y:S02]  /*11f90*/  FMUL R32, R32, R2 ;  /* 0x0000000220207220 */ /* 0x000fe40000400000 */
[----:B------:R-:W-:Y:S01]  /*11fa0*/  @P0 STG.E.U16 desc[UR46][R8.64+0x110], R28 ;  /* 0x0001101c08000986 */ /* 0x000fe2000c10152e */
[----:B------:R-:W-:-:S03]  /*11fb0*/  F2FP.F16.F32.PACK_AB R31, RZ, R31 ;  /* 0x0000001fff1f723e */ /* 0x000fc600000000ff */
[----:B------:R-:W-:Y:S01]  /*11fc0*/  @P5 STG.E.U16 desc[UR46][R8.64+0x112], R29 ;  /* 0x0001121d08005986 */ /* 0x000fe2000c10152e */
[----:B0-----:R-:W-:Y:S02]  /*11fd0*/  @P6 IMAD.MOV.U32 R4, RZ, RZ, R10 ;  /* 0x000000ffff046224 */ /* 0x001fe400078e000a */
[--C-:B------:R-:W-:Y:S01]  /*11fe0*/  @P6 IMAD.MOV.U32 R5, RZ, RZ, R11.reuse ;  /* 0x000000ffff056224 */ /* 0x100fe200078e000b */
[----:B------:R-:W-:Y:S02]  /*11ff0*/  F2FP.F16.F32.PACK_AB R32, RZ, R32 ;  /* 0x00000020ff20723e */ /* 0x000fe400000000ff */
[C---:B------:R-:W-:Y:S02]  /*12000*/  ISETP.GT.AND P5, PT, R0.reuse, 0x90, P2 ;  /* 0x000000900000780c */ /* 0x040fe400017a4270 */
[----:B------:R0:W-:Y:S01]  /*12010*/  @P6 STG.E.U16 desc[UR46][R4.64+0x110], R30 ;  /* 0x0001101e04006986 */ /* 0x0001e2000c10152e */
[----:B------:R-:W-:Y:S01]  /*12020*/  ISETP.GT.AND P0, PT, R0, 0x91, P3 ;  /* 0x000000910000780c */ /* 0x000fe20001f04270 */
[-C--:B------:R-:W-:Y:S01]  /*12030*/  FMUL R33, R33, R2.reuse ;  /* 0x0000000221217220 */ /* 0x080fe20000400000 */
[----:B------:R-:W-:Y:S01]  /*12040*/  FMUL R34, R34, R2 ;  /* 0x0000000222227220 */ /* 0x000fe20000400000 */
[----:B0-----:R-:W-:Y:S01]  /*12050*/  @P1 MOV R4, R10 ;  /* 0x0000000a00041202 */ /* 0x001fe20000000f00 */
[----:B------:R-:W-:-:S05]  /*12060*/  @P1 IMAD.MOV.U32 R5, RZ, RZ, R11 ;  /* 0x000000ffff051224 */ /* 0x000fca00078e000b */
[----:B------:R0:W-:Y:S04]  /*12070*/  @P1 STG.E.U16 desc[UR46][R4.64+0x112], R31 ;  /* 0x0001121f04001986 */ /* 0x0001e8000c10152e */
[----:B------:R-:W-:Y:S01]  /*12080*/  @P4 STG.E.U16 desc[UR46][R8.64+0x120], R32 ;  /* 0x0001202008004986 */ /* 0x000fe2000c10152e */
[C---:B------:R-:W-:Y:S02]  /*12090*/  ISETP.GT.AND P4, PT, R0.reuse, 0x91, P2 ;  /* 0x000000910000780c */ /* 0x040fe40001784270 */
[----:B------:R-:W-:Y:S02]  /*120a0*/  F2FP.F16.F32.PACK_AB R33, RZ, R33 ;  /* 0x00000021ff21723e */ /* 0x000fe400000000ff */
[----:B------:R-:W-:Y:S01]  /*120b0*/  ISETP.GT.AND P6, PT, R0, 0x98, P2 ;  /* 0x000000980000780c */ /* 0x000fe200017c4270 */
[----:B------:R-:W-:Y:S01]  /*120c0*/  FMUL R35, R35, R2 ;  /* 0x0000000223237220 */ /* 0x000fe20000400000 */
[----:B------:R-:W-:Y:S01]  /*120d0*/  F2FP.F16.F32.PACK_AB R34, RZ, R34 ;  /* 0x00000022ff22723e */ /* 0x000fe200000000ff */
[----:B0-----:R-:W-:-:S02]  /*120e0*/  @P5 IMAD.MOV.U32 R4, RZ, RZ, R10 ;  /* 0x000000ffff045224 */ /* 0x001fc400078e000a */
[----:B------:R-:W-:Y:S01]  /*120f0*/  @P5 IMAD.MOV.U32 R5, RZ, RZ, R11 ;  /* 0x000000ffff055224 */ /* 0x000fe200078e000b */
[C---:B------:R-:W-:Y:S01]  /*12100*/  ISETP.GT.AND P1, PT, R0.reuse, 0x98, P3 ;  /* 0x000000980000780c */ /* 0x040fe20001f24270 */
[----:B------:R-:W-:Y:S01]  /*12110*/  @P0 STG.E.U16 desc[UR46][R8.64+0x122], R33 ;  /* 0x0001222108000986 */ /* 0x000fe2000c10152e */
[----:B------:R-:W-:Y:S01]  /*12120*/  ISETP.GT.AND P3, PT, R0, 0x99, P3 ;  /* 0x000000990000780c */ /* 0x000fe20001f64270 */
[-C--:B------:R-:W-:Y:S01]  /*12130*/  FMUL R36, R36, R2.reuse ;  /* 0x0000000224247220 */ /* 0x080fe20000400000 */
[----:B------:R-:W-:Y:S01]  /*12140*/  ISETP.GT.AND P2, PT, R0, 0x99, P2 ;  /* 0x000000990000780c */ /* 0x000fe20001744270 */
[----:B------:R0:W-:Y:S01]  /*12150*/  @P5 STG.E.U16 desc[UR46][R4.64+0x120], R34 ;  /* 0x0001202204005986 */ /* 0x0001e2000c10152e */
[-C--:B------:R-:W-:Y:S01]  /*12160*/  FMUL R37, R37, R2.reuse ;  /* 0x0000000225257220 */ /* 0x080fe20000400000 */
[----:B------:R-:W-:Y:S01]  /*12170*/  F2FP.F16.F32.PACK_AB R35, RZ, R35 ;  /* 0x00000023ff23723e */ /* 0x000fe200000000ff */
[-C--:B------:R-:W-:Y:S01]  /*12180*/  FMUL R38, R38, R2.reuse ;  /* 0x0000000226267220 */ /* 0x080fe20000400000 */
[----:B------:R-:W-:Y:S01]  /*12190*/  FMUL R39, R39, R2 ;  /* 0x0000000227277220 */ /* 0x000fe20000400000 */
[----:B------:R-:W-:-:S02]  /*121a0*/  F2FP.F16.F32.PACK_AB R36, RZ, R36 ;  /* 0x00000024ff24723e */ /* 0x000fc400000000ff */
[----:B------:R-:W-:Y:S01]  /*121b0*/  F2FP.F16.F32.PACK_AB R37, RZ, R37 ;  /* 0x00000025ff25723e */ /* 0x000fe200000000ff */
[--C-:B0-----:R-:W-:Y:S02]  /*121c0*/  @P4 IMAD.MOV.U32 R4, RZ, RZ, R10.reuse ;  /* 0x000000ffff044224 */ /* 0x101fe400078e000a */
[----:B------:R-:W-:Y:S01]  /*121d0*/  @P4 IMAD.MOV.U32 R5, RZ, RZ, R11 ;  /* 0x000000ffff054224 */ /* 0x000fe200078e000b */
[----:B------:R-:W-:Y:S02]  /*121e0*/  F2FP.F16.F32.PACK_AB R38, RZ, R38 ;  /* 0x00000026ff26723e */ /* 0x000fe400000000ff */
[----:B------:R-:W-:Y:S02]  /*121f0*/  F2FP.F16.F32.PACK_AB R39, RZ, R39 ;  /* 0x00000027ff27723e */ /* 0x000fe400000000ff */
[----:B------:R0:W-:Y:S04]  /*12200*/  @P4 STG.E.U16 desc[UR46][R4.64+0x122], R35 ;  /* 0x0001222304004986 */ /* 0x0001e8000c10152e */
[----:B------:R1:W-:Y:S04]  /*12210*/  @P1 STG.E.U16 desc[UR46][R8.64+0x130], R36 ;  /* 0x0001302408001986 */ /* 0x0003e8000c10152e */
[----:B------:R1:W-:Y:S01]  /*12220*/  @P3 STG.E.U16 desc[UR46][R8.64+0x132], R37 ;  /* 0x0001322508003986 */ /* 0x0003e2000c10152e */
[----:B0-----:R-:W-:-:S02]  /*12230*/  @P6 IMAD.MOV.U32 R4, RZ, RZ, R10 ;  /* 0x000000ffff046224 */ /* 0x001fc400078e000a */
[----:B------:R-:W-:-:S05]  /*12240*/  @P6 IMAD.MOV.U32 R5, RZ, RZ, R11 ;  /* 0x000000ffff056224 */ /* 0x000fca00078e000b */
[----:B------:R1:W-:Y:S04]  /*12250*/  @P6 STG.E.U16 desc[UR46][R4.64+0x130], R38 ;  /* 0x0001302604006986 */ /* 0x0003e8000c10152e */
[----:B------:R1:W-:Y:S02]  /*12260*/  @P2 STG.E.U16 desc[UR46][R10.64+0x132], R39 ;  /* 0x000132270a002986 */ /* 0x0003e4000c10152e */
.L_x_503:
[----:B------:R-:W-:Y:S05]  /*12270*/  BSYNC B0 ;  /* 0x0000000000007941 */ /* 0x000fea0003800000 */
.L_x_29:
[----:B01----:R-:W2:Y:S04]  /*12280*/  LDL.LU R5, [R1+0x9c] ;  /* 0x00009c0001057983 */ /* 0x003ea80000300800 */
[----:B------:R-:W2:Y:S01]  /*12290*/  LDL.LU R4, [R1+0xa0] ;  /* 0x0000a00001047983 */ /* 0x000ea20000300800 */
[----:B------:R-:W-:Y:S01]  /*122a0*/  ULDC UR4, c[0x0][0xc] ;  /* 0x0000030000047ab9 */ /* 0x000fe20000000800 */
[----:B------:R-:W-:Y:S01]  /*122b0*/  ULDC UR5, c[0x0][0x10] ;  /* 0x0000040000057ab9 */ /* 0x000fe20000000800 */
[----:B-----5:R-:W2:Y:S01]  /*122c0*/  LDC R3, c[0x0][0x14] ;  /* 0x00000500ff037b82 */ /* 0x020ea20000000800 */
[----:B------:R-:W-:Y:S01]  /*122d0*/  UIMAD.WIDE.U32 UR4, UR4, UR5, URZ ;  /* 0x00000005040472a5 */ /* 0x000fe2000f8e003f */
[----:B------:R-:W-:Y:S01]  /*122e0*/  PRMT R0, RZ, 0x7610, R0 ;  /* 0x00007610ff007816 */ /* 0x000fe20000000000 */
[----:B------:R-:W-:Y:S01]  /*122f0*/  UMOV UR41, 0xffffffff ;  /* 0xffffffff00297882 */ /* 0x000fe20000000000 */
[----:B------:R-:W-:-:S03]  /*12300*/  UMOV UR42, 0xffffffff ;  /* 0xffffffff002a7882 */ /* 0x000fc60000000000 */
[----:B--2---:R-:W-:-:S04]  /*12310*/  IMAD.WIDE.U32 R4, R3, UR4, R4 ;  /* 0x0000000403047c25 */ /* 0x004fc8000f8e0004 */
[----:B------:R-:W-:Y:S01]  /*12320*/  IMAD R3, R3, UR5, RZ ;  /* 0x0000000503037c24 */ /* 0x000fe2000f8e02ff */
[----:B------:R-:W-:Y:S01]  /*12330*/  ULDC.64 UR4, c[0x0][0x650] ;  /* 0x0001940000047ab9 */ /* 0x000fe20000000a00 */
[----:B------:R-:W-:Y:S01]  /*12340*/  IMAD.MOV.U32 R7, RZ, RZ, R4 ;  /* 0x000000ffff077224 */ /* 0x000fe200078e0004 */
[----:B------:R-:W-:Y:S01]  /*12350*/  ISETP.GE.U32.AND P0, PT, R4, UR4, PT ;  /* 0x0000000404007c0c */ /* 0x000fe2000bf06070 */
[----:B------:R-:W-:-:S05]  /*12360*/  IMAD.IADD R6, R5, 0x1, R3 ;  /* 0x0000000105067824 */ /* 0x000fca00078e0203 */
[----:B------:R0:W-:Y:S01]  /*12370*/  STL [R1+0x9c], R6 ;  /* 0x00009c0601007387 */ /* 0x0001e20000100800 */
[----:B------:R-:W-:-:S03]  /*12380*/  ISETP.GE.U32.AND.EX P0, PT, R6, UR5, PT, P0 ;  /* 0x0000000506007c0c */ /* 0x000fc6000bf06100 */
[----:B------:R0:W-:Y:S10]  /*12390*/  STL [R1+0xa0], R7 ;  /* 0x0000a00701007387 */ /* 0x0001f40000100800 */
[----:B0-----:R-:W-:Y:S05]  /*123a0*/  @P0 BRA `(.L_x_504) ;  /* 0x0000000400880947 */ /* 0x001fea0003800000 */
[----:B------:R-:W0:Y:S01]  /*123b0*/  S2UR UR6, SR_CTAID.X ;  /* 0x00000000000679c3 */ /* 0x000e220000002500 */
[----:B------:R-:W-:Y:S01]  /*123c0*/  ULDC.64 UR12, c[0x0][0x628] ;  /* 0x00018a00000c7ab9 */ /* 0x000fe20000000a00 */
[----:B------:R-:W-:Y:S01]  /*123d0*/  ULDC UR4, c[0x0][0x150] ;  /* 0x0000540000047ab9 */ /* 0x000fe20000000800 */
[----:B------:R-:W-:Y:S01]  /*123e0*/  ISETP.NE.U32.AND P0, PT, RZ, UR12, PT ;  /* 0x0000000cff007c0c */ /* 0x000fe2000bf05070 */
[----:B------:R-:W-:Y:S01]  /*123f0*/  ULDC UR15, c[0x0][0x630] ;  /* 0x00018c00000f7ab9 */ /* 0x000fe20000000800 */
[C---:B------:R-:W-:Y:S01]  /*12400*/  R2UR UR16, R7.reuse ;  /* 0x00000000071072ca */ /* 0x040fe200000e0000 */
[----:B------:R-:W-:Y:S01]  /*12410*/  ULDC UR19, c[0x0][0x154] ;  /* 0x0000550000137ab9 */ /* 0x000fe20000000800 */
[----:B------:R-:W-:Y:S01]  /*12420*/  ISETP.NE.AND.EX P0, PT, RZ, UR13, PT, P0 ;  /* 0x0000000dff007c0c */ /* 0x000fe2000bf05300 */
[----:B------:R-:W1:Y:S01]  /*12430*/  S2UR UR18, SR_CTAID.Y ;  /* 0x00000000001279c3 */ /* 0x000e620000002600 */
[----:B------:R-:W-:Y:S02]  /*12440*/  R2UR UR17, R6 ;  /* 0x00000000061172ca */ /* 0x000fe400000e0000 */
[----:B------:R-:W-:-:S02]  /*12450*/  R2UR UR10, R7 ;  /* 0x00000000070a72ca */ /* 0x000fc400000e0000 */
[----:B------:R-:W-:Y:S02]  /*12460*/  R2UR UR11, R6 ;  /* 0x00000000060b72ca */ /* 0x000fe400000e0000 */
[----:B0-----:R-:W-:-:S05]  /*12470*/  I2FP.F32.U32 R0, UR6 ;  /* 0x0000000600007c45 */ /* 0x001fca0008201000 */
[----:B------:R-:W-:-:S04]  /*12480*/  FMUL R0, R0, UR4 ;  /* 0x0000000400007c20 */ /* 0x000fc80008400000 */
[----:B------:R0:W2:Y:S01]  /*12490*/  F2I.U32.TRUNC.NTZ R3, R0 ;  /* 0x0000000000037305 */ /* 0x0000a2000020f000 */
[----:B-1----:R-:W-:Y:S05]  /*124a0*/  @!P0 BRA `(.L_x_505) ;  /* 0x0000000000308947 */ /* 0x002fea0003800000 */
        /* <DEDUP_REMOVED lines=12> */
.L_x_505:
[----:B------:R-:W-:Y:S01]  /*12570*/  USHF.R.U64 UR42, UR10, UR15, UR11 ;  /* 0x0000000f0a2a7299 */ /* 0x000fe2000800120b */
[----:B0-----:R-:W-:Y:S01]  /*12580*/  I2FP.F32.U32 R0, UR18 ;  /* 0x0000001200007c45 */ /* 0x001fe20008201000 */
[----:B------:R-:W-:Y:S02]  /*12590*/  USHF.R.U32.HI UR4, URZ, UR15, UR11 ;  /* 0x0000000f3f047299 */ /* 0x000fe4000801160b */
        /* <DEDUP_REMOVED lines=8> */
[----:B------:R-:W-:Y:S01]  /*12620*/  UIMAD.WIDE.U32 UR8, UR10, UR12, UR8 ;  /* 0x0000000c0a0872a5 */ /* 0x000fe2000f8e0008 */
[----:B--2---:R-:W-:Y:S01]  /*12630*/  R2UR UR12, R3 ;  /* 0x00000000030c72ca */ /* 0x004fe200000e0000 */
[----:B------:R-:W-:Y:S01]  /*12640*/  UIMAD UR10, UR10, UR13, UR4 ;  /* 0x0000000d0a0a72a4 */ /* 0x000fe2000f8e0204 */
[----:B------:R-:W-:Y:S01]  /*12650*/  ULDC UR11, c[0x0][0x618] ;  /* 0x00018600000b7ab9 */ /* 0x000fe20000000800 */
[----:B------:R-:W-:Y:S02]  /*12660*/  ULDC UR21, c[0x0][0x658] ;  /* 0x0001960000157ab9 */ /* 0x000fe40000000800 */
[----:B------:R-:W-:Y:S01]  /*12670*/  UIADD3 UR9, UR9, UR10, URZ ;  /* 0x0000000a09097290 */ /* 0x000fe2000fffe03f */
[----:B------:R-:W-:Y:S01]  /*12680*/  UMOV UR15, 0xffffffff ;  /* 0xffffffff000f7882 */ /* 0x000fe20000000000 */
[----:B------:R-:W-:Y:S01]  /*12690*/  ULDC.64 UR4, c[0x0][0x640] ;  /* 0x0001900000047ab9 */ /* 0x000fe20000000a00 */
[----:B------:R-:W-:Y:S01]  /*126a0*/  USHF.L.U32 UR15, UR15, UR21, URZ ;  /* 0x000000150f0f7299 */ /* 0x000fe2000800063f */
[----:B------:R-:W-:Y:S01]  /*126b0*/  ISETP.NE.U32.AND P0, PT, RZ, UR4, PT ;  /* 0x00000004ff007c0c */ /* 0x000fe2000bf05070 */
[----:B------:R-:W-:-:S02]  /*126c0*/  USHF.R.U64 UR16, UR8, UR11, UR9 ;  /* 0x0000000b08107299 */ /* 0x000fc40008001209 */
[----:B------:R-:W-:Y:S01]  /*126d0*/  USHF.R.U32.HI UR8, URZ, UR11, UR9 ;  /* 0x0000000b3f087299 */ /* 0x000fe20008011609 */
[----:B0-----:R-:W-:Y:S01]  /*126e0*/  R2UR UR14, R0 ;  /* 0x00000000000e72ca */ /* 0x001fe200000e0000 */
[----:B------:R-:W-:Y:S01]  /*126f0*/  ULDC UR17, c[0x0][0x608] ;  /* 0x0001820000117ab9 */ /* 0x000fe20000000800 */
[----:B------:R-:W-:Y:S01]  /*12700*/  ULOP3.LUT UR40, URZ, UR15, URZ, 0x33, !UPT ;  /* 0x0000000f3f287292 */ /* 0x000fe2000f8e333f */
[----:B------:R-:W-:Y:S01]  /*12710*/  ISETP.NE.AND.EX P0, PT, RZ, UR5, PT, P0 ;  /* 0x00000005ff007c0c */ /* 0x000fe2000bf05300 */
[----:B------:R-:W-:Y:S02]  /*12720*/  USHF.R.U64 UR15, UR16, UR17, UR8 ;  /* 0x00000011100f7299 */ /* 0x000fe40008001208 */
[----:B------:R-:W-:Y:S02]  /*12730*/  USHF.R.U32.HI UR8, URZ, UR17, UR8 ;  /* 0x000000113f087299 */ /* 0x000fe40008011608 */
[----:B------:R-:W-:Y:S02]  /*12740*/  UIADD3 UR12, -UR12, URZ, URZ ;  /* 0x0000003f0c0c7290 */ /* 0x000fe4000fffe13f */
[----:B------:R-:W-:Y:S01]  /*12750*/  USHF.R.U64 UR17, UR15, UR21, UR8 ;  /* 0x000000150f117299 */ /* 0x000fe20008001208 */
[----:B------:R-:W-:Y:S01]  /*12760*/  UMOV UR19, 0x1 ;  /* 0x0000000100137882 */ /* 0x000fe20000000000 */
[----:B------:R-:W-:Y:S01]  /*12770*/  ULDC UR13, c[0x0][0x144] ;  /* 0x00005100000d7ab9 */ /* 0x000fe20000000800 */
[----:B------:R-:W-:Y:S01]  /*12780*/  ULDC UR7, c[0x0][0x600] ;  /* 0x0001800000077ab9 */ /* 0x000fe20000000800 */
[----:B------:R-:W-:-:S02]  /*12790*/  USHF.L.U32 UR24, UR19, UR21, URZ ;  /* 0x0000001513187299 */ /* 0x000fc4000800063f */
[----:B------:R-:W-:Y:S02]  /*127a0*/  USHF.R.U32.HI UR8, URZ, UR21, UR8 ;  /* 0x000000153f087299 */ /* 0x000fe40008011608 */
[----:B------:R-:W-:Y:S02]  /*127b0*/  UIMAD UR21, UR13, UR12, UR6 ;  /* 0x0000000c0d1572a4 */ /* 0x000fe4000f8e0206 */
[----:B------:R-:W-:Y:S02]  /*127c0*/  UIADD3 UR20, UR7, -0x1, URZ ;  /* 0xffffffff07147890 */ /* 0x000fe4000fffe03f */
[----:B------:R-:W-:Y:S01]  /*127d0*/  UIADD3 UR19, -UR14, URZ, URZ ;  /* 0x0000003f0e137290 */ /* 0x000fe2000fffe13f */
        /* <DEDUP_REMOVED lines=17> */
.L_x_506:
[----:B------:R-:W-:Y:S01]  /*128f0*/  UISETP.NE.AND UP0, UPT, UR39, URZ, UPT ;  /* 0x0000003f2700728c */ /* 0x000fe2000bf05270 */
[----:B------:R-:W-:Y:S01]  /*12900*/  IMAD.MOV.U32 R0, RZ, RZ, 0x1 ;  /* 0x00000001ff007424 */ /* 0x000fe200078e00ff */
[----:B------:R-:W-:Y:S02]  /*12910*/  USHF.R.U64 UR4, UR6, UR22, UR8 ;  /* 0x0000001606047299 */ /* 0x000fe40008001208 */
[----:B------:R-:W-:Y:S02]  /*12920*/  ULOP3.LUT UR40, UR15, UR40, URZ, 0xc0, !UPT ;  /* 0x000000280f287292 */ /* 0x000fe4000f8ec03f */
[----:B------:R-:W-:Y:S02]  /*12930*/  UIADD3 UR5, -UR4, URZ, URZ ;  /* 0x0000003f04057290 */ /* 0x000fe4000fffe13f */
[----:B------:R-:W-:Y:S02]  /*12940*/  UIMAD UR40, UR24, UR4, UR40 ;  /* 0x00000004182872a4 */ /* 0x000fe4000f8e0228 */
[----:B------:R-:W-:-:S02]  /*12950*/  ULOP3.LUT UR16, UR16, UR20, URZ, 0xc0, !UPT ;  /* 0x0000001410107292 */ /* 0x000fc4000f8ec03f */
[----:B------:R-:W-:Y:S02]  /*12960*/  @UP0 UIMAD UR21, UR25, UR19, UR18 ;  /* 0x00000013191502a4 */ /* 0x000fe4000f8e0212 */
[----:B------:R-:W-:-:S03]  /*12970*/  UIMAD UR4, UR5, UR23, UR17 ;  /* 0x00000017050472a4 */ /* 0x000fc6000f8e0211 */
[----:B------:R-:W-:Y:S01]  /*12980*/  ULDC UR5, c[0x0][0x610] ;  /* 0x0001840000057ab9 */ /* 0x000fe20000000800 */
[----:B------:R-:W-:Y:S02]  /*12990*/  UIMAD UR4, UR4, UR7, UR16 ;  /* 0x00000007040472a4 */ /* 0x000fe4000f8e0210 */
[----:B------:R-:W-:-:S04]  /*129a0*/  UIMAD UR40, UR40, UR5, UR21 ;  /* 0x00000005282872a4 */ /* 0x000fc8000f8e0215 */
[----:B------:R-:W-:Y:S02]  /*129b0*/  USEL UR41, UR4, UR40, !UP0 ;  /* 0x0000002804297287 */ /* 0x000fe4000c000000 */
[----:B------:R-:W-:-:S12]  /*129c0*/  USEL UR40, UR40, UR4, !UP0 ;  /* 0x0000000428287287 */ /* 0x000fd8000c000000 */
.L_x_504:
[----:B------:R-:W-:-:S13]  /*129d0*/  LOP3.LUT P0, RZ, R0, 0xff, RZ, 0xc0, !PT ;  /* 0x000000ff00ff7812 */ /* 0x000fda000780c0ff */
[----:B------:R-:W-:Y:S05]  /*129e0*/  @P0 BRA `(.L_x_507) ;  /* 0xfffffee8001c0947 */ /* 0x000fea000383ffff */
[----:B------:R-:W-:Y:S05]  /*129f0*/  EXIT ;  /* 0x000000000000794d */ /* 0x000fea0003800000 */
.L_x_4:
[----:B------:R-:W2:Y:S01]  /*12a00*/  LDL R5, [R1+0xa0] ;  /* 0x0000a00001057983 */ /* 0x000ea20000100800 */
[----:B------:R-:W-:-:S03]  /*12a10*/  ULDC.64 UR8, c[0x0][0x650] ;  /* 0x0001940000087ab9 */ /* 0x000fc60000000a00 */
[----:B------:R-:W3:Y:S01]  /*12a20*/  LDL R4, [R1+0x9c] ;  /* 0x00009c0001047983 */ /* 0x000ee20000100800 */
[----:B------:R-:W-:Y:S01]  /*12a30*/  PRMT R0, RZ, 0x7610, R0 ;  /* 0x00007610ff007816 */ /* 0x000fe20000000000 */
[----:B------:R-:W-:Y:S01]  /*12a40*/  IMAD.MOV.U32 R3, RZ, RZ, -0x1 ;  /* 0xffffffffff037424 */ /* 0x000fe200078e00ff */
[----:B------:R-:W-:Y:S01]  /*12a50*/  MOV R2, 0xffffffff ;  /* 0xffffffff00027802 */ /* 0x000fe20000000f00 */
[----:B------:R-:W-:Y:S01]  /*12a60*/  IMAD.MOV.U32 R9, RZ, RZ, -0x1 ;  /* 0xffffffffff097424 */ /* 0x000fe200078e00ff */
[----:B--2---:R-:W-:-:S04]  /*12a70*/  ISETP.GE.U32.AND P0, PT, R5, UR8, PT ;  /* 0x0000000805007c0c */ /* 0x004fc8000bf06070 */
[----:B---3--:R-:W-:-:S13]  /*12a80*/  ISETP.GE.U32.AND.EX P0, PT, R4, UR9, PT, P0 ;  /* 0x0000000904007c0c */ /* 0x008fda000bf06100 */
[----:B------:R-:W-:Y:S05]  /*12a90*/  @P0 BRA `(.L_x_508) ;  /* 0x00000004008c0947 */ /* 0x000fea0003800000 */
[----:B------:R-:W-:Y:S01]  /*12aa0*/  I2FP.F32.U32 R0, UR4 ;  /* 0x0000000400007c45 */ /* 0x000fe20008201000 */
[----:B0-----:R-:W-:Y:S01]  /*12ab0*/  ULDC.64 UR16, c[0x0][0x628] ;  /* 0x00018a0000107ab9 */ /* 0x001fe20000000a00 */
        /* <DEDUP_REMOVED lines=24> */
.L_x_509:
        /* <DEDUP_REMOVED lines=24> */
[----:B------:R-:W-:Y:S01]  /*12dc0*/  UMOV UR19, 0x1 ;  /* 0x0000000100137882 */ /* 0x000fe20000000000 */
[----:B------:R-:W-:Y:S01]  /*12dd0*/  ULDC UR20, c[0x0][0x608] ;  /* 0x0001820000147ab9 */ /* 0x000fe20000000800 */
[----:B------:R-:W-:Y:S01]  /*12de0*/  USHF.L.U32 UR26, UR19, UR23, URZ ;  /* 0x00000017131a7299 */ /* 0x000fe2000800063f */
[----:B------:R-:W-:Y:S01]  /*12df0*/  ISETP.NE.AND.EX P0, PT, RZ, UR9, PT, P0 ;  /* 0x00000009ff007c0c */ /* 0x000fe2000bf05300 */
[----:B------:R-:W-:Y:S02]  /*12e00*/  USHF.R.U64 UR19, UR18, UR20, UR11 ;  /* 0x0000001412137299 */ /* 0x000fe4000800120b */
[----:B------:R-:W-:Y:S02]  /*12e10*/  USHF.R.U32.HI UR11, URZ, UR20, UR11 ;  /* 0x000000143f0b7299 */ /* 0x000fe4000801160b */
[----:B------:R-:W-:-:S02]  /*12e20*/  UIADD3 UR15, -UR15, URZ, URZ ;  /* 0x0000003f0f0f7290 */ /* 0x000fc4000fffe13f */
[----:B------:R-:W-:Y:S01]  /*12e30*/  USHF.R.U64 UR20, UR19, UR23, UR11 ;  /* 0x0000001713147299 */ /* 0x000fe2000800120b */
[----:B------:R-:W-:Y:S01]  /*12e40*/  ULDC UR16, c[0x0][0x144] ;  /* 0x0000510000107ab9 */ /* 0x000fe20000000800 */
[----:B------:R-:W-:Y:S01]  /*12e50*/  ULDC UR6, c[0x0][0x600] ;  /* 0x0001800000067ab9 */ /* 0x000fe20000000800 */
[----:B------:R-:W-:Y:S02]  /*12e60*/  USHF.R.U32.HI UR11, URZ, UR23, UR11 ;  /* 0x000000173f0b7299 */ /* 0x000fe4000801160b */
[----:B------:R-:W-:Y:S02]  /*12e70*/  UIMAD UR23, UR16, UR15, UR4 ;  /* 0x0000000f101772a4 */ /* 0x000fe4000f8e0204 */
[----:B------:R-:W-:Y:S02]  /*12e80*/  UIADD3 UR22, UR6, -0x1, URZ ;  /* 0xffffffff06167890 */ /* 0x000fe4000fffe03f */
[----:B------:R-:W-:Y:S02]  /*12e90*/  ULOP3.LUT UR27, URZ, UR13, URZ, 0x33, !UPT ;  /* 0x0000000d3f1b7292 */ /* 0x000fe4000f8e333f */
        /* <DEDUP_REMOVED lines=18> */
.L_x_510:
[----:B------:R-:W-:Y:S01]  /*12fc0*/  UISETP.NE.AND UP0, UPT, UR39, URZ, UPT ;  /* 0x0000003f2700728c */ /* 0x000fe2000bf05270 */
[----:B------:R-:W-:Y:S01]  /*12fd0*/  IMAD.MOV.U32 R0, RZ, RZ, 0x1 ;  /* 0x00000001ff007424 */ /* 0x000fe200078e00ff */
[----:B------:R-:W-:Y:S01]  /*12fe0*/  USHF.R.U64 UR8, UR4, UR24, UR11 ;  /* 0x0000001804087299 */ /* 0x000fe2000800120b */
[----:B------:R-:W-:Y:S01]  /*12ff0*/  IMAD.U32 R9, RZ, RZ, UR5 ;  /* 0x00000005ff097e24 */ /* 0x000fe2000f8e00ff */
[----:B------:R-:W-:Y:S02]  /*13000*/  ULOP3.LUT UR4, UR19, UR27, URZ, 0xc0, !UPT ;  /* 0x0000001b13047292 */ /* 0x000fe4000f8ec03f */
[----:B------:R-:W-:Y:S02]  /*13010*/  ULOP3.LUT UR18, UR18, UR22, URZ, 0xc0, !UPT ;  /* 0x0000001612127292 */ /* 0x000fe4000f8ec03f */
[----:B------:R-:W-:-:S03]  /*13020*/  UIMAD UR4, UR26, UR8, UR4 ;  /* 0x000000081a0472a4 */ /* 0x000fc6000f8e0204 */
[----:B------:R-:W-:Y:S02]  /*13030*/  @UP0 UIMAD UR23, UR28, UR21, UR7 ;  /* 0x000000151c1702a4 */ /* 0x000fe4000f8e0207 */
[----:B------:R-:W-:-:S03]  /*13040*/  UIADD3 UR7, -UR8, URZ, URZ ;  /* 0x0000003f08077290 */ /* 0x000fc6000fffe13f */
[----:B------:R-:W-:Y:S01]  /*13050*/  ULDC UR8, c[0x0][0x610] ;  /* 0x0001840000087ab9 */ /* 0x000fe20000000800 */
[----:B------:R-:W-:Y:S02]  /*13060*/  UIMAD UR7, UR7, UR25, UR20 ;  /* 0x00000019070772a4 */ /* 0x000fe4000f8e0214 */
[----:B------:R-:W-:Y:S02]  /*13070*/  UIMAD UR4, UR4, UR8, UR23 ;  /* 0x00000008040472a4 */ /* 0x000fe4000f8e0217 */
[----:B------:R-:W-:-:S04]  /*13080*/  UIMAD UR7, UR7, UR6, UR18 ;  /* 0x00000006070772a4 */ /* 0x000fc8000f8e0212 */
[----:B------:R-:W-:Y:S02]  /*13090*/  USEL UR6, UR7, UR4, !UP0 ;  /* 0x0000000407067287 */ /* 0x000fe4000c000000 */
[----:B------:R-:W-:-:S04]  /*130a0*/  USEL UR4, UR4, UR7, !UP0 ;  /* 0x0000000704047287 */ /* 0x000fc8000c000000 */
[----:B------:R-:W-:Y:S02]  /*130b0*/  IMAD.U32 R2, RZ, RZ, UR6 ;  /* 0x00000006ff027e24 */ /* 0x000fe4000f8e00ff */
[----:B------:R-:W-:-:S07]  /*130c0*/  IMAD.U32 R3, RZ, RZ, UR4 ;  /* 0x00000004ff037e24 */ /* 0x000fce000f8e00ff */
.L_x_508:
[----:B------:R-:W-:-:S08]  /*130d0*/  NOP ;  /* 0x0000000000007918 */ /* 0x000fd00000000000 */
[----:B0-----:R-:W0:-:S00]  /*130e0*/  USETMAXREG.DEALLOC.CTAPOOL 0x18 ;  /* 0x00000018000079c8 */ /* 0x001e0000080e0500 */
[----:B------:R-:W-:-:S13]  /*130f0*/  ISETP.NE.AND P0, PT, RZ, UR10, PT ;  /* 0x0000000aff007c0c */ /* 0x000fda000bf05270 */
[----:B------:R-:W-:Y:S05]  /*13100*/  @P0 EXIT ;  /* 0x000000000000094d */ /* 0x000fea0003800000 */
[----:B0-----:R-:W-:Y:S01]  /*13110*/  LOP3.LUT P0, RZ, R0, 0xff, RZ, 0xc0, !PT ;  /* 0x000000ff00ff7812 */ /* 0x001fe2000780c0ff */
[----:B------:R-:W-:Y:S02]  /*13120*/  IMAD.MOV.U32 R0, RZ, RZ, 0x1 ;  /* 0x00000001ff007424 */ /* 0x000fe400078e00ff */
[----:B------:R-:W-:-:S10]  /*13130*/  IMAD.MOV.U32 R6, RZ, RZ, RZ ;  /* 0x000000ffff067224 */ /* 0x000fd400078e00ff */
[----:B------:R-:W-:Y:S05]  /*13140*/  @!P0 BRA `(.L_x_511) ;  /* 0x0000000c00688947 */ /* 0x000fea0003800000 */
[----:B------:R-:W0:Y:S01]  /*13150*/  S2R R4, SR_TID.X ;  /* 0x0000000000047919 */ /* 0x000e220000002100 */
[----:B------:R-:W-:Y:S01]  /*13160*/  ULDC UR4, c[0x0][0x28c] ;  /* 0x0000a30000047ab9 */ /* 0x000fe20000000800 */
[----:B------:R-:W-:Y:S01]  /*13170*/  ULDC UR6, c[0x0][0x658] ;  /* 0x0001960000067ab9 */ /* 0x000fe20000000800 */
[----:B------:R-:W-:Y:S01]  /*13180*/  UIADD3 UR10, UR4, 0xf, URZ ;  /* 0x0000000f040a7890 */ /* 0x000fe2000fffe03f */
[----:B------:R-:W-:Y:S01]  /*13190*/  BSSY B0, `(.L_x_511) ;  /* 0x00000d5000007945 */ /* 0x000fe20003800000 */
[----:B------:R-:W-:Y:S01]  /*131a0*/  UMOV UR7, 0xffffffff ;  /* 0xffffffff00077882 */ /* 0x000fe20000000000 */
[----:B------:R-:W-:Y:S01]  /*131b0*/  ULDC UR5, c[0x0][0x600] ;  /* 0x0001800000057ab9 */ /* 0x000fe20000000800 */
[----:B------:R-:W-:Y:S01]  /*131c0*/  UMOV UR9, 0x1 ;  /* 0x0000000100097882 */ /* 0x000fe20000000000 */
[----:B------:R-:W-:Y:S01]  /*131d0*/  USHF.L.U32 UR7, UR7, UR6, URZ ;  /* 0x0000000607077299 */ /* 0x000fe2000800063f */
[----:B------:R-:W-:Y:S01]  /*131e0*/  IMAD.MOV.U32 R8, RZ, RZ, 0x1 ;  /* 0x00000001ff087424 */ /* 0x000fe200078e00ff */
[----:B------:R-:W-:Y:S01]  /*131f0*/  UIADD3 UR4, UR5, -0x1, URZ ;  /* 0xffffffff05047890 */ /* 0x000fe2000fffe03f */
[----:B------:R-:W-:Y:S01]  /*13200*/  IMAD.MOV.U32 R0, RZ, RZ, 0x1 ;  /* 0x00000001ff007424 */ /* 0x000fe200078e00ff */
[----:B------:R-:W-:Y:S01]  /*13210*/  USHF.R.S32.HI UR11, URZ, 0x1f, UR10 ;  /* 0x0000001f3f0b7899 */ /* 0x000fe2000801140a */
[----:B------:R-:W-:Y:S01]  /*13220*/  IMAD.MOV.U32 R6, RZ, RZ, RZ ;  /* 0x000000ffff067224 */ /* 0x000fe200078e00ff */
[----:B------:R-:W-:Y:S01]  /*13230*/  ULDC UR8, c[0x0][0xc] ;  /* 0x0000030000087ab9 */ /* 0x000fe20000000800 */
[----:B------:R-:W-:-:S02]  /*13240*/  USHF.L.U32 UR5, UR9, UR6, URZ ;  /* 0x0000000609057299 */ /* 0x000fc4000800063f */
[----:B------:R-:W-:Y:S01]  /*13250*/  ULEA.HI UR11, UR11, UR10, URZ, 0x4 ;  /* 0x0000000a0b0b7291 */ /* 0x000fe2000f8f203f */
[----:B------:R-:W-:Y:S01]  /*13260*/  ULDC UR9, c[0x0][0x10] ;  /* 0x0000040000097ab9 */ /* 0x000fe20000000800 */
[----:B------:R-:W-:Y:S02]  /*13270*/  ULOP3.LUT UR6, URZ, UR7, URZ, 0x33, !UPT ;  /* 0x000000073f067292 */ /* 0x000fe4000f8e333f */
[----:B------:R-:W-:Y:S01]  /*13280*/  UIMAD.WIDE.U32 UR8, UR8, UR9, URZ ;  /* 0x00000009080872a5 */ /* 0x000fe2000f8e003f */
[----:B------:R-:W-:Y:S01]  /*13290*/  ULDC UR7, c[0x0][0x14] ;  /* 0x0000050000077ab9 */ /* 0x000fe20000000800 */
[----:B------:R-:W-:Y:S02]  /*132a0*/  USHF.R.S32.HI UR19, URZ, 0x4, UR11 ;  /* 0x000000043f137899 */ /* 0x000fe4000801140b */
[----:B------:R-:W-:Y:S02]  /*132b0*/  UIMAD.WIDE.U32 UR22, UR8, UR7, URZ ;  /* 0x00000007081672a5 */ /* 0x000fe4000f8e003f */
[----:B------:R-:W-:-:S02]  /*132c0*/  UIMAD UR13, UR9, UR7, URZ ;  /* 0x00000007090d72a4 */ /* 0x000fc4000f8e023f */
[----:B------:R-:W-:Y:S01]  /*132d0*/  ULOP3.LUT UR21, UR38, 0x2, URZ, 0xfc, !UPT ;  /* 0x0000000226157892 */ /* 0x000fe2000f8efc3f */
[C---:B0-----:R-:W-:Y:S01]  /*132e0*/  LOP3.LUT P2, RZ, R4.reuse, 0x7f, RZ, 0xc0, !PT ;  /* 0x0000007f04ff7812 */ /* 0x041fe2000784c0ff */
[----:B------:R-:W-:Y:S01]  /*132f0*/  UIADD3 UR13, UR23, UR13, URZ ;  /* 0x0000000d170d7290 */ /* 0x000fe2000fffe03f */
[----:B------:R-:W-:Y:S01]  /*13300*/  LOP3.LUT P0, RZ, R4, 0x1f, RZ, 0xc0, !PT ;  /* 0x0000001f04ff7812 */ /* 0x000fe2000780c0ff */
[----:B------:R-:W-:Y:S01]  /*13310*/  UIADD3 UR26, UR19, 0x1, URZ ;  /* 0x00000001131a7890 */ /* 0x000fe2000fffe03f */
[----:B------:R-:W-:Y:S02]  /*13320*/  ULDC.64 UR24, c[0x0][0x198] ;  /* 0x0000660000187ab9 */ /* 0x000fe40000000a00 */
[----:B------:R-:W-:-:S13]  /*13330*/  PLOP3.LUT P0, PT, P0, P2, PT, 0x8a, 0x0 ;  /* 0x000000000000781c */ /* 0x000fda0000705172 */
.L_x_523:
[----:B------:R-:W-:-:S03]  /*13340*/  UMOV UR7, 0xffffffff ;  /* 0xffffffff00077882 */ /* 0x000fc60000000000 */
[----:B------:R-:W-:Y:S05]  /*13350*/  BRA.DIV UR7, `(.L_x_512) ;  /* 0x0000001607187947 */ /* 0x000fea000b800000 */
[----:B------:R-:W-:-:S13]  /*13360*/  ELECT P6, URZ, PT ;  /* 0x00000000003f782f */ /* 0x000fda00038c0000 */
.L_x_543:
[----:B------:R-:W0:Y:S01]  /*13370*/  LDC R4, c[0x0][0x28c] ;  /* 0x0000a300ff047b82 */ /* 0x000e220000000800 */
[----:B------:R-:W-:Y:S01]  /*13380*/  BSSY B1, `(.L_x_513) ;  /* 0x0000038000017945 */ /* 0x000fe20003800000 */
[----:B0-----:R-:W-:-:S13]  /*13390*/  ISETP.LT.OR P6, PT, R4, 0x1, !P6 ;  /* 0x000000010400780c */ /* 0x001fda00077c1670 */
[----:B------:R-:W-:Y:S05]  /*133a0*/  @P6 BRA `(.L_x_514) ;  /* 0x0000000000d46947 */ /* 0x000fea0003800000 */
[----:B------:R-:W-:Y:S01]  /*133b0*/  IMAD R2, R2, 0xa0, RZ ;  /* 0x000000a002027824 */ /* 0x000fe200078e02ff */
[----:B------:R-:W-:Y:S01]  /*133c0*/  MOV R11, UR26 ;  /* 0x0000001a000b7c02 */ /* 0x000fe20008000f00 */
[----:B------:R-:W-:Y:S02]  /*133d0*/  IMAD R3, R3, 0x180, RZ ;  /* 0x0000018003037824 */ /* 0x000fe400078e02ff */
[----:B------:R-:W-:Y:S02]  /*133e0*/  IMAD.MOV.U32 R13, RZ, RZ, RZ ;  /* 0x000000ffff0d7224 */ /* 0x000fe400078e00ff */
[----:B------:R-:W-:Y:S02]  /*133f0*/  IMAD.MOV.U32 R4, RZ, RZ, R0 ;  /* 0x000000ffff047224 */ /* 0x000fe400078e0000 */
[----:B------:R-:W-:-:S07]  /*13400*/  IMAD.MOV.U32 R5, RZ, RZ, R6 ;  /* 0x000000ffff057224 */ /* 0x000fce00078e0006 */
.L_x_518:
[----:B------:R-:W0:Y:S01]  /*13410*/  S2R R10, SR_CgaCtaId ;  /* 0x00000000000a7919 */ /* 0x000e220000008800 */
[----:B------:R-:W-:-:S04]  /*13420*/  MOV R7, 0x400 ;  /* 0x0000040000077802 */ /* 0x000fc80000000f00 */
[----:B0-----:R-:W-:Y:S02]  /*13430*/  LEA R14, R10, R7, 0x18 ;  /* 0x000000070a0e7211 */ /* 0x001fe400078ec0ff */
[----:B------:R-:W-:Y:S01]  /*13440*/  SHF.L.U32 R7, R4, 0x1f, RZ ;  /* 0x0000001f04077819 */ /* 0x000fe200000006ff */
[----:B------:R-:W0:Y:S02]  /*13450*/  @!P2 LDC R10, c[0x0][0x500] ;  /* 0x00014000ff0aab82 */ /* 0x000e240000000800 */
[----:B------:R-:W-:-:S04]  /*13460*/  IMAD R12, R5, 0x8, R14 ;  /* 0x00000008050c7824 */ /* 0x000fc800078e020e */
[----:B------:R-:W1:Y:S02]  /*13470*/  SYNCS.PHASECHK.TRANS64.TRYWAIT P1, [R12+URZ+0x68], R7 ;  /* 0x000068070c0075a7 */ /* 0x000e64000802017f */
[----:B-1----:R-:W-:Y:S05]  /*13480*/  @!P1 BRA `(.L_x_515) ;  /* 0x0000001000ec9947 */ /* 0x002fea0003800000 */
.L_x_544:
[----:B------:R-:W-:Y:S01]  /*13490*/  UPRMT UR7, UR21, 0x9910, URZ ;  /* 0x0000991015077896 */ /* 0x000fe2000800003f */
[----:B0-----:R0:W-:Y:S03]  /*134a0*/  @!P2 SYNCS.ARRIVE.TRANS64 RZ, [R12+URZ], R10 ;  /* 0x0000000a0cffa9a7 */ /* 0x0011e6000800003f */
[----:B------:R-:W-:-:S06]  /*134b0*/  UISETP.NE.AND UP0, UPT, UR7, 0x2, UPT ;  /* 0x000000020700788c */ /* 0x000fcc000bf05270 */
[----:B------:R-:W-:-:S13]  /*134c0*/  PLOP3.LUT P1, PT, PT, PT, UP0, 0x80, 0x0 ;  /* 0x000000000000781c */ /* 0x000fda0003f2f008 */
[----:B0-----:R-:W-:Y:S05]  /*134d0*/  @P1 BRA `(.L_x_516) ;  /* 0x0000000000041947 */ /* 0x001fea0003800000 */
[----:B------:R-:W-:Y:S01]  /*134e0*/  BPT.TRAP 0x1 ;  /* 0x000000040000795c */ /* 0x000fe20000300000 */
.L_x_516:
[----:B------:R-:W-:Y:S05]  /*134f0*/  @P0 BRA `(.L_x_517) ;  /* 0x0000000000040947 */ /* 0x000fea0003800000 */
[----:B------:R-:W-:Y:S01]  /*13500*/  BPT.TRAP 0x1 ;  /* 0x000000040000795c */ /* 0x000fe20000300000 */
.L_x_517:
[C-C-:B-1----:R-:W-:Y:S01]  /*13510*/  IMAD R7, R5.reuse, 0x3000, R14.reuse ;  /* 0x0000300005077824 */ /* 0x142fe200078e020e */
[----:B------:R-:W-:Y:S01]  /*13520*/  R2UR UR9, R12 ;  /* 0x000000000c0972ca */ /* 0x000fe200000e0000 */
[----:B------:R-:W-:Y:S01]  /*13530*/  IMAD R14, R5, 0x1400, R14 ;  /* 0x00001400050e7824 */ /* 0x000fe200078e020e */
[----:B------:R-:W-:Y:S01]  /*13540*/  UIADD3 UR14, UP0, UR24, 0xf0, URZ ;  /* 0x000000f0180e7890 */ /* 0x000fe2000ff1e03f */
[----:B------:R-:W-:Y:S01]  /*13550*/  VIADD R11, R11, 0xffffffff ;  /* 0xffffffff0b0b7836 */ /* 0x000fe20000000000 */
[----:B------:R-:W-:Y:S01]  /*13560*/  R2UR UR7, R7 ;  /* 0x00000000070772ca */ /* 0x000fe200000e0000 */
[----:B------:R-:W-:Y:S01]  /*13570*/  UIADD3 UR28, UP1, UR24, 0x1f0, URZ ;  /* 0x000001f0181c7890 */ /* 0x000fe2000ff3e03f */
[----:B------:R-:W-:Y:S01]  /*13580*/  R2UR UR8, R14 ;  /* 0x000000000e0872ca */ /* 0x000fe200000e0000 */
[----:B------:R-:W-:Y:S01]  /*13590*/  UIADD3.X UR15, URZ, UR25, URZ, UP0, !UPT ;  /* 0x000000193f0f7290 */ /* 0x000fe200087fe43f */
[----:B------:R-:W-:Y:S01]  /*135a0*/  R2UR UR11, R3 ;  /* 0x00000000030b72ca */ /* 0x000fe200000e0000 */
[----:B------:R-:W-:Y:S01]  /*135b0*/  VIADD R5, R5, 0x1 ;  /* 0x0000000105057836 */ /* 0x000fe20000000000 */
[----:B------:R-:W-:Y:S01]  /*135c0*/  R2UR UR10, R13 ;  /* 0x000000000d0a72ca */ /* 0x000fe200000e0000 */
[----:B------:R-:W-:Y:S01]  /*135d0*/  UIADD3.X UR29, URZ, UR25, URZ, UP1, !UPT ;  /* 0x000000193f1d7290 */ /* 0x000fe20008ffe43f */
[----:B------:R-:W-:Y:S01]  /*135e0*/  R2UR UR12, R9 ;  /* 0x00000000090c72ca */ /* 0x000fe200000e0000 */
[----:B------:R-:W-:Y:S01]  /*135f0*/  UMOV UR16, 0x0 ;  /* 0x0000000000107882 */ /* 0x000fe20000000000 */
[----:B------:R-:W-:Y:S01]  /*13600*/  R2UR UR20, R2 ;  /* 0x00000000021472ca */ /* 0x000fe200000e0000 */
[----:B------:R-:W-:Y:S01]  /*13610*/  UMOV UR17, 0x10000000 ;  /* 0x1000000000117882 */ /* 0x000fe20000000000 */
[----:B------:R-:W-:Y:S01]  /*13620*/  ISETP.GT.AND P3, PT, R11, 0x1, PT ;  /* 0x000000010b00780c */ /* 0x000fe20003f64270 */
[----:B------:R-:W-:Y:S01]  /*13630*/  UIADD3 UR7, UR7, 0x180, URZ ;  /* 0x0000018007077890 */ /* 0x000fe2000fffe03f */
[----:B------:R-:W-:Y:S01]  /*13640*/  ISETP.NE.AND P1, PT, R5, 0xd, PT ;  /* 0x0000000d0500780c */ /* 0x000fe20003f25270 */
[----:B------:R-:W-:Y:S01]  /*13650*/  UIADD3 UR18, UR8, 0x27180, URZ ;  /* 0x0002718008127890 */ /* 0x000fe2000fffe03f */
[----:B------:R-:W-:-:S02]  /*13660*/  VIADD R13, R13, 0x10 ;  /* 0x000000100d0d7836 */ /* 0x000fc40000000000 */
[----:B------:R-:W-:Y:S02]  /*13670*/  SEL R7, RZ, 0x1, P1 ;  /* 0x00000001ff077807 */ /* 0x000fe40000800000 */
[----:B------:R-:W-:Y:S01]  /*13680*/  UMOV UR8, UR7 ;  /* 0x0000000700087c82 */ /* 0x000fe20008000000 */
[----:B------:R-:W-:Y:S01]  /*13690*/  SEL R5, R5, RZ, P1 ;  /* 0x000000ff05057207 */ /* 0x000fe20000800000 */
[----:B------:R0:W-:Y:S01]  /*136a0*/  UTMALDG.3D [UR8], [UR14], desc[UR16] ;  /* 0x000010080e0075b4 */ /* 0x0001e20008011000 */
[----:B------:R-:W-:Y:S01]  /*136b0*/  LOP3.LUT R4, R4, R7, RZ, 0x3c, !PT ;  /* 0x0000000704047212 */ /* 0x000fe200078e3cff */
[----:B0-----:R-:W-:Y:S01]  /*136c0*/  UMOV UR8, UR18 ;  /* 0x0000001200087c82 */ /* 0x001fe20008000000 */
[----:B------:R-:W-:Y:S02]  /*136d0*/  UMOV UR11, UR20 ;  /* 0x00000014000b7c82 */ /* 0x000fe40008000000 */
[----:B------:R0:W-:Y:S02]  /*136e0*/  UTMALDG.3D [UR8], [UR28], desc[UR16] ;  /* 0x000010081c0075b4 */ /* 0x0001e40008011000 */
[----:B0-----:R-:W-:Y:S05]  /*136f0*/  @P3 BRA `(.L_x_518) ;  /* 0xfffffffc00443947 */ /* 0x001fea000383ffff */
.L_x_514:
[----:B------:R-:W-:Y:S05]  /*13700*/  BSYNC B1 ;  /* 0x0000000000017941 */ /* 0x000fea0003800000 */
.L_x_513:
[----:B------:R-:W2:Y:S01]  /*13710*/  LDL.LU R14, [R1+0x9c] ;  /* 0x00009c00010e7983 */ /* 0x000ea20000300800 */
[----:B------:R-:W-:Y:S01]  /*13720*/  LOP3.LUT P1, RZ, R8, 0xff, RZ, 0xc0, !PT ;  /* 0x000000ff08ff7812 */ /* 0x000fe2000782c0ff */
[----:B------:R-:W-:Y:S01]  /*13730*/  VIADD R6, R6, UR19 ;  /* 0x0000001306067c36 */ /* 0x000fe20008000000 */
[----:B------:R-:W-:Y:S01]  /*13740*/  ULDC.64 UR8, c[0x0][0x650] ;  /* 0x0001940000087ab9 */ /* 0x000fe20000000a00 */
[----:B------:R-:W3:Y:S01]  /*13750*/  LDL.LU R12, [R1+0xa0] ;  /* 0x0000a000010c7983 */ /* 0x000ee20000300800 */
[----:B------:R-:W-:Y:S01]  /*13760*/  UISETP.GE.U32.AND UP0, UPT, UR19, 0xd, UPT ;  /* 0x0000000d1300788c */ /* 0x000fe2000bf06070 */
[----:B------:R-:W-:Y:S01]  /*13770*/  BSSY B1, `(.L_x_519) ;  /* 0x0000074000017945 */ /* 0x000fe20003800000 */
[----:B------:R-:W-:Y:S01]  /*13780*/  IMAD.MOV.U32 R9, RZ, RZ, -0x1 ;  /* 0xffffffffff097424 */ /* 0x000fe200078e00ff */
[----:B------:R-:W-:Y:S02]  /*13790*/  PRMT R4, RZ, 0x7610, R4 ;  /* 0x00007610ff047816 */ /* 0x000fe40000000004 */
[----:B------:R-:W-:-:S02]  /*137a0*/  PRMT R8, RZ, 0x7610, R8 ;  /* 0x00007610ff087816 */ /* 0x000fc40000000008 */
[----:B------:R-:W-:Y:S02]  /*137b0*/  PLOP3.LUT P3, PT, PT, PT, UP0, 0x80, 0x0 ;  /* 0x000000000000781c */ /* 0x000fe40003f6f008 */
[----:B------:R-:W0:Y:S01]  /*137c0*/  @P1 S2R R3, SR_CgaCtaId ;  /* 0x0000000000031919 */ /* 0x000e220000008800 */
[----:B------:R-:W-:-:S04]  /*137d0*/  @P1 MOV R2, 0x400 ;  /* 0x0000040000021802 */ /* 0x000fc80000000f00 */
[----:B0-----:R-:W-:-:S04]  /*137e0*/  @P1 LEA R2, R3, R2, 0x18 ;  /* 0x0000000203021211 */ /* 0x001fc800078ec0ff */
[----:B------:R0:W-:Y:S01]  /*137f0*/  @P1 SYNCS.ARRIVE.TRANS64.A1T0 RZ, [R2+URZ+0xe8], RZ ;  /* 0x0000e8ff02ff19a7 */ /* 0x0001e2000810003f */
[----:B------:R-:W-:Y:S01]  /*13800*/  ISETP.GT.U32.AND P1, PT, R6, 0xc, PT ;  /* 0x0000000c0600780c */ /* 0x000fe20003f24070 */
[----:B0-----:R-:W-:-:S05]  /*13810*/  IMAD.U32 R2, RZ, RZ, UR19 ;  /* 0x00000013ff027e24 */ /* 0x001fca000f8e00ff */
[----:B------:R-:W-:Y:S01]  /*13820*/  ISETP.LT.U32.AND P1, PT, R2, 0xd, P1 ;  /* 0x0000000d0200780c */ /* 0x000fe20000f21070 */
[----:B------:R-:W-:-:S04]  /*13830*/  IMAD.WIDE.U32 R2, R6, 0x4ec4ec4f, RZ ;  /* 0x4ec4ec4f06027825 */ /* 0x000fc800078e00ff */
[----:B------:R-:W-:Y:S01]  /*13840*/  IMAD.MOV.U32 R2, RZ, RZ, -0x1 ;  /* 0xffffffffff027424 */ /* 0x000fe200078e00ff */
[----:B------:R-:W-:Y:S02]  /*13850*/  SHF.R.U32.HI R5, RZ, 0x2, R3 ;  /* 0x00000002ff057819 */ /* 0x000fe40000011603 */
[----:B------:R-:W-:-:S03]  /*13860*/  SEL R3, RZ, 0x1, !P1 ;  /* 0x00000001ff037807 */ /* 0x000fc60004800000 */
[----:B------:R-:W-:Y:S01]  /*13870*/  IMAD R6, R5, -0xd, R6 ;  /* 0xfffffff305067824 */ /* 0x000fe200078e0206 */
[----:B------:R-:W-:Y:S01]  /*13880*/  LOP3.LUT R0, R0, R3, RZ, 0x3c, !PT ;  /* 0x0000000300007212 */ /* 0x000fe200078e3cff */
[----:B------:R-:W-:-:S03]  /*13890*/  IMAD.MOV.U32 R3, RZ, RZ, -0x1 ;  /* 0xffffffffff037424 */ /* 0x000fc600078e00ff */
[----:B------:R-:W-:Y:S02]  /*138a0*/  @P3 LOP3.LUT R0, R0, 0x1, R5, 0x78, !PT ;  /* 0x0000000100003812 */ /* 0x000fe400078e7805 */
[----:B---3--:R-:W-:-:S04]  /*138b0*/  IADD3 R12, P1, R12, UR22, RZ ;  /* 0x000000160c0c7c10 */ /* 0x008fc8000ff3e0ff */
[----:B--2---:R-:W-:Y:S01]  /*138c0*/  IADD3.X R14, R14, UR13, RZ, P1, !PT ;  /* 0x0000000d0e0e7c10 */ /* 0x004fe20008ffe4ff */
[----:B------:R0:W-:Y:S01]  /*138d0*/  STL [R1+0xa0], R12 ;  /* 0x0000a00c01007387 */ /* 0x0001e20000100800 */
[----:B------:R-:W-:-:S03]  /*138e0*/  ISETP.GE.U32.AND P1, PT, R12, UR8, PT ;  /* 0x000000080c007c0c */ /* 0x000fc6000bf26070 */
[----:B------:R0:W-:Y:S01]  /*138f0*/  STL [R1+0x9c], R14 ;  /* 0x00009c0e01007387 */ /* 0x0001e20000100800 */
[----:B------:R-:W-:-:S13]  /*13900*/  ISETP.GE.U32.AND.EX P1, PT, R14, UR9, PT, P1 ;  /* 0x000000090e007c0c */ /* 0x000fda000bf26110 */
[----:B0-----:R-:W-:Y:S05]  /*13910*/  @P1 BRA `(.L_x_520) ;  /* 0x0000000400641947 */ /* 0x001fea0003800000 */
[----:B------:R-:W0:Y:S01]  /*13920*/  S2R R7, SR_CTAID.X ;  /* 0x0000000000077919 */ /* 0x000e220000002500 */
[----:B------:R-:W-:Y:S01]  /*13930*/  ULDC UR7, c[0x0][0x150] ;  /* 0x0000540000077ab9 */ /* 0x000fe20000000800 */
[----:B------:R-:W1:Y:S01]  /*13940*/  LDC R4, c[0x0][0x144] ;  /* 0x00005100ff047b82 */ /* 0x000e620000000800 */
[----:B------:R-:W-:Y:S01]  /*13950*/  UISETP.NE.AND UP0, UPT, UR39, URZ, UPT ;  /* 0x0000003f2700728c */ /* 0x000fe2000bf05270 */
[----:B------:R-:W2:Y:S01]  /*13960*/  S2R R5, SR_CTAID.Y ;  /* 0x0000000000057919 */ /* 0x000ea20000002600 */
[----:B------:R-:W-:Y:S01]  /*13970*/  ULDC.64 UR8, c[0x0][0x628] ;  /* 0x00018a0000087ab9 */ /* 0x000fe20000000a00 */
[----:B------:R-:W-:-:S03]  /*13980*/  ULDC UR10, c[0x0][0x630] ;  /* 0x00018c00000a7ab9 */ /* 0x000fc60000000800 */
[----:B------:R-:W-:Y:S01]  /*13990*/  PLOP3.LUT P1, PT, PT, PT, UP0, 0x80, 0x0 ;  /* 0x000000000000781c */ /* 0x000fe20003f2f008 */
[----:B------:R-:W3:Y:S01]  /*139a0*/  LDC R10, c[0x0][0x148] ;  /* 0x00005200ff0a7b82 */ /* 0x000ee20000000800 */
[----:B0-----:R-:W-:Y:S02]  /*139b0*/  I2FP.F32.U32 R2, R7 ;  /* 0x0000000700027245 */ /* 0x001fe40000201000 */
[----:B--2---:R-:W-:-:S03]  /*139c0*/  I2FP.F32.U32 R3, R5 ;  /* 0x0000000500037245 */ /* 0x004fc60000201000 */
[----:B------:R-:W-:Y:S01]  /*139d0*/  FMUL R2, R2, UR7 ;  /* 0x0000000702027c20 */ /* 0x000fe20008400000 */
[----:B------:R-:W-:Y:S02]  /*139e0*/  ULDC UR7, c[0x0][0x154] ;  /* 0x0000550000077ab9 */ /* 0x000fe40000000800 */
[----:B------:R-:W-:-:S03]  /*139f0*/  FMUL R9, R3, UR7 ;  /* 0x0000000703097c20 */ /* 0x000fc60008400000 */
[----:B------:R-:W0:Y:S08]  /*13a00*/  F2I.U32.TRUNC.NTZ R2, R2 ;  /* 0x0000000200027305 */ /* 0x000e30000020f000 */
[----:B------:R-:W2:Y:S01]  /*13a10*/  F2I.U32.TRUNC.NTZ R9, R9 ;  /* 0x0000000900097305 */ /* 0x000ea2000020f000 */
[----:B0-----:R-:W-:Y:S01]  /*13a20*/  IADD3 R3, -R2, RZ, RZ ;  /* 0x000000ff02037210 */ /* 0x001fe20007ffe1ff */
[----:B------:R-:W-:-:S04]  /*13a30*/  IMAD.MOV.U32 R2, RZ, RZ, R12 ;  /* 0x000000ffff027224 */ /* 0x000fc800078e000c */
[----:B-1----:R-:W-:Y:S02]  /*13a40*/  IMAD R7, R4, R3, R7 ;  /* 0x0000000304077224 */ /* 0x002fe400078e0207 */
[----:B--2---:R-:W-:-:S04]  /*13a50*/  IMAD.MOV R3, RZ, RZ, -R9 ;  /* 0x000000ffff037224 */ /* 0x004fc800078e0a09 */
[----:B---3--:R-:W-:Y:S01]  /*13a60*/  @P1 IMAD R7, R10, R3, R5 ;  /* 0x000000030a071224 */ /* 0x008fe200078e0205 */
[----:B------:R-:W-:Y:S01]  /*13a70*/  ISETP.NE.U32.AND P1, PT, RZ, UR8, PT ;  /* 0x00000008ff007c0c */ /* 0x000fe2000bf25070 */
[----:B------:R-:W-:-:S03]  /*13a80*/  IMAD.MOV.U32 R3, RZ, RZ, R14 ;  /* 0x000000ffff037224 */ /* 0x000fc600078e000e */
[----:B------:R-:W-:-:S13]  /*13a90*/  ISETP.NE.AND.EX P1, PT, RZ, UR9, PT, P1 ;  /* 0x00000009ff007c0c */ /* 0x000fda000bf25310 */
[----:B------:R-:W-:Y:S05]  /*13aa0*/  @!P1 BRA `(.L_x_521) ;  /* 0x0000000000289947 */ /* 0x000fea0003800000 */
[----:B------:R-:W-:Y:S02]  /*13ab0*/  ULDC UR7, c[0x0][0x634] ;  /* 0x00018d0000077ab9 */ /* 0x000fe40000000800 */
[----:B------:R-:W-:-:S05]  /*13ac0*/  IADD3 R3, P1, R12, UR7, RZ ;  /* 0x000000070c037c10 */ /* 0x000fca000ff3e0ff */
[----:B------:R-:W-:-:S04]  /*13ad0*/  IMAD.X R9, RZ, RZ, R14, P1 ;  /* 0x000000ffff097224 */ /* 0x000fc800008e060e */
[----:B------:R-:W-:-:S04]  /*13ae0*/  IMAD.WIDE.U32 R4, R9, UR8, RZ ;  /* 0x0000000809047c25 */ /* 0x000fc8000f8e00ff */
[----:B------:R-:W-:-:S04]  /*13af0*/  IMAD.WIDE.U32 R4, P1, R3, UR9, R4 ;  /* 0x0000000903047c25 */ /* 0x000fc8000f820004 */
[----:B------:R-:W-:-:S04]  /*13b00*/  IMAD.WIDE.U32 R2, R3, UR8, RZ ;  /* 0x0000000803027c25 */ /* 0x000fc8000f8e00ff */
[----:B------:R-:W-:Y:S01]  /*13b10*/  IMAD.MOV.U32 R2, RZ, RZ, R5 ;  /* 0x000000ffff027224 */ /* 0x000fe200078e0005 */
[----:B------:R-:W-:Y:S01]  /*13b20*/  IADD3 RZ, P3, R3, R4, RZ ;  /* 0x0000000403ff7210 */ /* 0x000fe20007f7e0ff */
[----:B------:R-:W-:-:S04]  /*13b30*/  IMAD.X R3, RZ, RZ, RZ, P1 ;  /* 0x000000ffff037224 */ /* 0x000fc800008e06ff */
[----:B------:R-:W-:-:S08]  /*13b40*/  IMAD.WIDE.U32.X R2, R9, UR9, R2, P3 ;  /* 0x0000000909027c25 */ /* 0x000fd000098e0402 */
.L_x_521:
[--C-:B------:R-:W-:Y:S01]  /*13b50*/  SHF.R.U64 R9, R2, UR10, R3.reuse ;  /* 0x0000000a02097c19 */ /* 0x100fe20008001203 */
[----:B------:R-:W-:Y:S01]  /*13b60*/  ULDC.64 UR8, c[0x0][0x620] ;  /* 0x0001880000087ab9 */ /* 0x000fe20000000a00 */
[----:B------:R-:W-:Y:S01]  /*13b70*/  SHF.R.U32.HI R2, RZ, UR10, R3 ;  /* 0x0000000aff027c19 */ /* 0x000fe20008011603 */
[----:B------:R-:W-:Y:S01]  /*13b80*/  IMAD.MOV.U32 R3, RZ, RZ, R14 ;  /* 0x000000ffff037224 */ /* 0x000fe200078e000e */
[----:B------:R-:W-:Y:S01]  /*13b90*/  IADD3 R11, P1, RZ, -R9, RZ ;  /* 0x80000009ff0b7210 */ /* 0x000fe20007f3e0ff */
[----:B------:R-:W-:-:S04]  /*13ba0*/  ULDC UR7, c[0x0][0x618] ;  /* 0x0001860000077ab9 */ /* 0x000fc80000000800 */
[----:B------:R-:W-:-:S04]  /*13bb0*/  IMAD.X R2, RZ, RZ, ~R2, P1 ;  /* 0x000000ffff027224 */ /* 0x000fc800008e0e02 */
[----:B------:R-:W-:-:S04]  /*13bc0*/  IMAD R2, R2, UR8, RZ ;  /* 0x0000000802027c24 */ /* 0x000fc8000f8e02ff */
[----:B------:R-:W-:Y:S02]  /*13bd0*/  IMAD R5, R11, UR9, R2 ;  /* 0x000000090b057c24 */ /* 0x000fe4000f8e0202 */
[----:B------:R-:W-:-:S04]  /*13be0*/  IMAD.MOV.U32 R2, RZ, RZ, R12 ;  /* 0x000000ffff027224 */ /* 0x000fc800078e000c */
[----:B------:R-:W-:Y:S01]  /*13bf0*/  IMAD.WIDE.U32 R2, R11, UR8, R2 ;  /* 0x000000080b027c25 */ /* 0x000fe2000f8e0002 */
[----:B------:R-:W-:Y:S02]  /*13c00*/  ULDC.64 UR8, c[0x0][0x640] ;  /* 0x0001900000087ab9 */ /* 0x000fe40000000a00 */
[----:B------:R-:W-:Y:S01]  /*13c10*/  ISETP.NE.U32.AND P1, PT, RZ, UR8, PT ;  /* 0x00000008ff007c0c */ /* 0x000fe2000bf25070 */
[----:B------:R-:W-:-:S03]  /*13c20*/  IMAD.IADD R3, R3, 0x1, R5 ;  /* 0x0000000103037824 */ /* 0x000fc600078e0205 */
[----:B------:R-:W-:Y:S02]  /*13c30*/  ISETP.NE.AND.EX P1, PT, RZ, UR9, PT, P1 ;  /* 0x00000009ff007c0c */ /* 0x000fe4000bf25310 */
[--C-:B------:R-:W-:Y:S02]  /*13c40*/  SHF.R.U64 R10, R2, UR7, R3.reuse ;  /* 0x00000007020a7c19 */ /* 0x100fe40008001203 */
[----:B------:R-:W-:Y:S01]  /*13c50*/  SHF.R.U32.HI R3, RZ, UR7, R3 ;  /* 0x00000007ff037c19 */ /* 0x000fe20008011603 */
[----:B------:R-:W-:-:S03]  /*13c60*/  ULDC UR7, c[0x0][0x608] ;  /* 0x0001820000077ab9 */ /* 0x000fc60000000800 */
[--C-:B------:R-:W-:Y:S02]  /*13c70*/  SHF.R.U64 R12, R10, UR7, R3.reuse ;  /* 0x000000070a0c7c19 */ /* 0x100fe40008001203 */
[----:B------:R-:W-:Y:S01]  /*13c80*/  SHF.R.U32.HI R3, RZ, UR7, R3 ;  /* 0x00000007ff037c19 */ /* 0x000fe20008011603 */
[----:B------:R-:W-:-:S03]  /*13c90*/  ULDC UR7, c[0x0][0x658] ;  /* 0x0001960000077ab9 */ /* 0x000fc60000000800 */
[--C-:B------:R-:W-:Y:S02]  /*13ca0*/  SHF.R.U64 R11, R12, UR7, R3.reuse ;  /* 0x000000070c0b7c19 */ /* 0x100fe40008001203 */
[----:B------:R-:W-:-:S03]  /*13cb0*/  SHF.R.U32.HI R13, RZ, UR7, R3 ;  /* 0x00000007ff0d7c19 */ /* 0x000fc60008011603 */
[----:B------:R-:W-:Y:S01]  /*13cc0*/  IMAD.MOV.U32 R2, RZ, RZ, R11 ;  /* 0x000000ffff027224 */ /* 0x000fe200078e000b */
[----:B------:R-:W-:Y:S01]  /*13cd0*/  MOV R3, R13 ;  /* 0x0000000d00037202 */ /* 0x000fe20000000f00 */
[----:B------:R-:W-:Y:S06]  /*13ce0*/  @!P1 BRA `(.L_x_522) ;  /* 0x0000000000289947 */ /* 0x000fec0003800000 */
        /* <DEDUP_REMOVED lines=10> */
.L_x_522:
[----:B------:R-:W-:Y:S01]  /*13d90*/  ULDC UR7, c[0x0][0x648] ;  /* 0x0001920000077ab9 */ /* 0x000fe20000000800 */
[----:B------:R-:W-:Y:S01]  /*13da0*/  LOP3.LUT R12, R12, UR6, RZ, 0xc0, !PT ;  /* 0x000000060c0c7c12 */ /* 0x000fe2000f8ec0ff */
[----:B------:R-:W-:Y:S01]  /*13db0*/  UISETP.NE.AND UP0, UPT, UR39, URZ, UPT ;  /* 0x0000003f2700728c */ /* 0x000fe2000bf05270 */
[----:B------:R-:W-:Y:S01]  /*13dc0*/  SHF.R.U64 R3, R2, UR7, R3 ;  /* 0x0000000702037c19 */ /* 0x000fe20008001203 */
[----:B------:R-:W-:Y:S01]  /*13dd0*/  ULDC UR7, c[0x0][0x638] ;  /* 0x00018e0000077ab9 */ /* 0x000fe20000000800 */
[----:B------:R-:W-:-:S03]  /*13de0*/  LOP3.LUT R4, R10, UR4, RZ, 0xc0, !PT ;  /* 0x000000040a047c12 */ /* 0x000fc6000f8ec0ff */
[----:B------:R-:W-:Y:S01]  /*13df0*/  IMAD.MOV R2, RZ, RZ, -R3 ;  /* 0x000000ffff027224 */ /* 0x000fe200078e0a03 */
[----:B------:R-:W-:Y:S01]  /*13e00*/  PLOP3.LUT P1, PT, PT, PT, UP0, 0x40, 0x0 ;  /* 0x000000000000781c */ /* 0x000fe20003f2e808 */
[----:B------:R-:W-:Y:S01]  /*13e10*/  IMAD R12, R3, UR5, R12 ;  /* 0x00000005030c7c24 */ /* 0x000fe2000f8e020c */
[----:B------:R-:W-:Y:S01]  /*13e20*/  PLOP3.LUT P3, PT, PT, PT, UP0, 0x40, 0x0 ;  /* 0x000000000000781c */ /* 0x000fe20003f6e808 */
[----:B------:R-:W-:Y:S01]  /*13e30*/  IMAD R11, R2, UR7, R11 ;  /* 0x00000007020b7c24 */ /* 0x000fe2000f8e020b */
[----:B------:R-:W-:Y:S02]  /*13e40*/  ULDC UR7, c[0x0][0x610] ;  /* 0x0001840000077ab9 */ /* 0x000fe40000000800 */
[----:B------:R-:W-:Y:S01]  /*13e50*/  IMAD R7, R12, UR7, R7 ;  /* 0x000000070c077c24 */ /* 0x000fe2000f8e0207 */
[----:B------:R-:W-:Y:S02]  /*13e60*/  ULDC UR7, c[0x0][0x600] ;  /* 0x0001800000077ab9 */ /* 0x000fe40000000800 */
[----:B------:R-:W-:-:S05]  /*13e70*/  IMAD R4, R11, UR7, R4 ;  /* 0x000000070b047c24 */ /* 0x000fca000f8e0204 */
[----:B------:R-:W-:Y:S02]  /*13e80*/  SEL R2, R4, R7, P1 ;  /* 0x0000000704027207 */ /* 0x000fe40000800000 */
[----:B------:R-:W-:Y:S01]  /*13e90*/  SEL R3, R7, R4, P3 ;  /* 0x0000000407037207 */ /* 0x000fe20001800000 */
[----:B------:R-:W-:-:S07]  /*13ea0*/  IMAD.MOV.U32 R4, RZ, RZ, 0x1 ;  /* 0x00000001ff047424 */ /* 0x000fce00078e00ff */
.L_x_520:
[----:B------:R-:W-:Y:S05]  /*13eb0*/  BSYNC B1 ;  /* 0x0000000000017941 */ /* 0x000fea0003800000 */
.L_x_519:
[----:B------:R-:W-:-:S13]  /*13ec0*/  LOP3.LUT P1, RZ, R4, 0xff, RZ, 0xc0, !PT ;  /* 0x000000ff04ff7812 */ /* 0x000fda000782c0ff */
[----:B------:R-:W-:Y:S05]  /*13ed0*/  @P1 BRA `(.L_x_523) ;  /* 0xfffffff400181947 */ /* 0x000fea000383ffff */
[----:B------:R-:W-:Y:S05]  /*13ee0*/  BSYNC B0 ;  /* 0x0000000000007941 */ /* 0x000fea0003800000 */
.L_x_511:
[----:B------:R-:W-:-:S03]  /*13ef0*/  UMOV UR7, 0xffffffff ;  /* 0xffffffff00077882 */ /* 0x000fc60000000000 */
[----:B------:R-:W-:Y:S05]  /*13f00*/  BRA.DIV UR7, `(.L_x_524) ;  /* 0x0000000a07607947 */ /* 0x000fea000b800000 */
[----:B------:R-:W-:-:S13]  /*13f10*/  ELECT P6, URZ, PT ;  /* 0x00000000003f782f */ /* 0x000fda00038c0000 */
.L_x_547:
[----:B------:R-:W-:Y:S04]  /*13f20*/  BSSY B0, `(.L_x_525) ;  /* 0x000007d000007945 */ /* 0x000fe80003800000 */
[----:B------:R-:W-:Y:S05]  /*13f30*/  @!P6 BRA `(.L_x_526) ;  /* 0x0000000400ece947 */ /* 0x000fea0003800000 */
[----:B------:R-:W-:-:S04]  /*13f40*/  ULOP3.LUT UR7, UR38, 0x2, URZ, 0xfc, !UPT ;  /* 0x0000000226077892 */ /* 0x000fc8000f8efc3f */
[----:B------:R-:W-:-:S06]  /*13f50*/  UISETP.NE.AND UP0, UPT, UR7, 0x3, UPT ;  /* 0x000000030700788c */ /* 0x000fcc000bf05270 */
[----:B------:R-:W-:-:S13]  /*13f60*/  PLOP3.LUT P0, PT, PT, PT, UP0, 0x80, 0x0 ;  /* 0x000000000000781c */ /* 0x000fda0003f0f008 */
[----:B------:R-:W-:Y:S05]  /*13f70*/  @!P0 BRA `(.L_x_527) ;  /* 0x0000000000048947 */ /* 0x000fea0003800000 */
[----:B------:R-:W-:Y:S01]  /*13f80*/  BPT.TRAP 0x1 ;  /* 0x000000040000795c */ /* 0x000fe20000300000 */
.L_x_527:
[----:B------:R-:W0:Y:S01]  /*13f90*/  S2R R3, SR_CgaCtaId ;  /* 0x0000000000037919 */ /* 0x000e220000008800 */
[----:B------:R-:W-:-:S04]  /*13fa0*/  MOV R2, 0x400 ;  /* 0x0000040000027802 */ /* 0x000fc80000000f00 */
[----:B0-----:R-:W-:Y:S02]  /*13fb0*/  LEA R3, R3, R2, 0x18 ;  /* 0x0000000203037211 */ /* 0x001fe400078ec0ff */
[----:B------:R-:W-:-:S03]  /*13fc0*/  SHF.L.U32 R2, R0, 0x1f, RZ ;  /* 0x0000001f00027819 */ /* 0x000fc600000006ff */
[----:B------:R-:W-:-:S04]  /*13fd0*/  VIADD R3, R3, 0x68 ;  /* 0x0000006803037836 */ /* 0x000fc80000000000 */
[----:B------:R-:W-:-:S04]  /*13fe0*/  IMAD R5, R6, 0x8, R3 ;  /* 0x0000000806057824 */ /* 0x000fc800078e0203 */
[----:B------:R-:W0:Y:S02]  /*13ff0*/  SYNCS.PHASECHK.TRANS64.TRYWAIT P0, [R5+URZ], R2 ;  /* 0x00000002050075a7 */ /* 0x000e24000800017f */
[----:B0-----:R-:W-:Y:S05]  /*14000*/  @!P0 BRA `(.L_x_528) ;  /* 0x0000000800408947 */ /* 0x001fea0003800000 */
.L_x_548:
[----:B------:R-:W-:-:S05]  /*14010*/  VIADD R6, R6, 0x1 ;  /* 0x0000000106067836 */ /* 0x000fca0000000000 */
[----:B------:R-:W-:-:S04]  /*14020*/  ISETP.NE.AND P0, PT, R6, 0xd, PT ;  /* 0x0000000d0600780c */ /* 0x000fc80003f05270 */
[----:B0-----:R-:W-:Y:S02]  /*14030*/  SEL R5, RZ, 0x1, P0 ;  /* 0x00000001ff057807 */ /* 0x001fe40000000000 */
[----:B------:R-:W-:Y:S02]  /*14040*/  SEL R6, R6, RZ, P0 ;  /* 0x000000ff06067207 */ /* 0x000fe40000000000 */
[----:B------:R-:W-:-:S03]  /*14050*/  LOP3.LUT R5, R0, R5, RZ, 0x3c, !PT ;  /* 0x0000000500057212 */ /* 0x000fc600078e3cff */
[----:B------:R-:W-:Y:S01]  /*14060*/  IMAD R7, R6, 0x8, R3 ;  /* 0x0000000806077824 */ /* 0x000fe200078e0203 */
[----:B------:R-:W-:-:S04]  /*14070*/  SHF.L.U32 R0, R5, 0x1f, RZ ;  /* 0x0000001f05007819 */ /* 0x000fc800000006ff */
[----:B------:R-:W0:Y:S02]  /*14080*/  SYNCS.PHASECHK.TRANS64.TRYWAIT P0, [R7+URZ], R0 ;  /* 0x00000000070075a7 */ /* 0x000e24000800017f */
[----:B0-----:R-:W-:Y:S05]  /*14090*/  @!P0 BRA `(.L_x_529) ;  /* 0x0000000800308947 */ /* 0x001fea0003800000 */
.L_x_549:
[----:B0-----:R-:W-:-:S05]  /*140a0*/  VIADD R0, R6, 0x1 ;  /* 0x0000000106007836 */ /* 0x001fca0000000000 */
[----:B------:R-:W-:-:S04]  /*140b0*/  ISETP.NE.AND P0, PT, R0, 0xd, PT ;  /* 0x0000000d0000780c */ /* 0x000fc80003f05270 */
[----:B------:R-:W-:Y:S02]  /*140c0*/  SEL R2, RZ, 0x1, P0 ;  /* 0x00000001ff027807 */ /* 0x000fe40000000000 */
[----:B------:R-:W-:Y:S02]  /*140d0*/  SEL R4, R0, RZ, P0 ;  /* 0x000000ff00047207 */ /* 0x000fe40000000000 */
[----:B------:R-:W-:-:S03]  /*140e0*/  LOP3.LUT R5, R5, R2, RZ, 0x3c, !PT ;  /* 0x0000000205057212 */ /* 0x000fc600078e3cff */
[----:B------:R-:W-:Y:S01]  /*140f0*/  IMAD R7, R4, 0x8, R3 ;  /* 0x0000000804077824 */ /* 0x000fe200078e0203 */
[----:B------:R-:W-:-:S04]  /*14100*/  SHF.L.U32 R0, R5, 0x1f, RZ ;  /* 0x0000001f05007819 */ /* 0x000fc800000006ff */
[----:B------:R-:W0:Y:S02]  /*14110*/  SYNCS.PHASECHK.TRANS64.TRYWAIT P0, [R7+URZ], R0 ;  /* 0x00000000070075a7 */ /* 0x000e24000800017f */
[----:B0-----:R-:W-:Y:S05]  /*14120*/  @!P0 BRA `(.L_x_530) ;  /* 0x0000000800208947 */ /* 0x001fea0003800000 */
.L_x_550:
[----:B0-----:R-:W-:-:S04]  /*14130*/  IADD3 R0, R4, 0x1, RZ ;  /* 0x0000000104007810 */ /* 0x001fc80007ffe0ff */
        /* <DEDUP_REMOVED lines=8> */
.L_x_551:
        /* <DEDUP_REMOVED lines=9> */
.L_x_552:
        /* <DEDUP_REMOVED lines=9> */
.L_x_553:
        /* <DEDUP_REMOVED lines=9> */
.L_x_554:
        /* <DEDUP_REMOVED lines=9> */
.L_x_555:
        /* <DEDUP_REMOVED lines=9> */
.L_x_556:
        /* <DEDUP_REMOVED lines=9> */
.L_x_557:
        /* <DEDUP_REMOVED lines=9> */
.L_x_558:
        /* <DEDUP_REMOVED lines=9> */
.L_x_559:
[----:B0-----:R-:W-:-:S05]  /*14640*/  VIADD R0, R4, 0x1 ;  /* 0x0000000104007836 */ /* 0x001fca0000000000 */
[----:B------:R-:W-:-:S04]  /*14650*/  ISETP.NE.AND P0, PT, R0, 0xd, PT ;  /* 0x0000000d0000780c */ /* 0x000fc80003f05270 */
[----:B------:R-:W-:Y:S02]  /*14660*/  SEL R2, RZ, 0x1, P0 ;  /* 0x00000001ff027807 */ /* 0x000fe40000000000 */
[----:B------:R-:W-:Y:S02]  /*14670*/  SEL R0, R0, RZ, P0 ;  /* 0x000000ff00007207 */ /* 0x000fe40000000000 */
[----:B------:R-:W-:-:S03]  /*14680*/  LOP3.LUT R2, R5, R2, RZ, 0x3c, !PT ;  /* 0x0000000205027212 */ /* 0x000fc600078e3cff */
[----:B------:R-:W-:Y:S01]  /*14690*/  IMAD R3, R0, 0x8, R3 ;  /* 0x0000000800037824 */ /* 0x000fe200078e0203 */
[----:B------:R-:W-:-:S07]  /*146a0*/  SHF.L.U32 R0, R2, 0x1f, RZ ;  /* 0x0000001f02007819 */ /* 0x000fce00000006ff */
.L_x_540:
[----:B0-----:R0:W1:Y:S02]  /*146b0*/  SYNCS.PHASECHK.TRANS64.TRYWAIT P0, [R3+URZ], R0 ;  /* 0x00000000030075a7 */ /* 0x001064000800017f */
[----:B-1----:R-:W-:Y:S05]  /*146c0*/  @!P0 NANOSLEEP.SYNCS 0x989680 ;  /* 0x009896800000895d */ /* 0x002fea0003900000 */
[----:B------:R-:W1:Y:S02]  /*146d0*/  @!P0 SYNCS.PHASECHK.TRANS64 P0, [R3+URZ], R0 ;  /* 0x00000000030085a7 */ /* 0x000e64000800007f */
[----:B-1----:R-:W-:Y:S05]  /*146e0*/  @!P0 BRA `(.L_x_540) ;  /* 0xfffffffc00f08947 */ /* 0x002fea000383ffff */
.L_x_526:
[----:B------:R-:W-:Y:S05]  /*146f0*/  BSYNC B0 ;  /* 0x0000000000007941 */ /* 0x000fea0003800000 */
.L_x_525:
[----:B------:R-:W-:Y:S05]  /*14700*/  EXIT ;  /* 0x000000000000794d */ /* 0x000fea0003800000 */
.L_x_18:
[----:B-1----:R1:W4:Y:S02]  /*14710*/  SYNCS.PHASECHK.TRANS64.TRYWAIT P1, [R3+URZ], R0 ;  /* 0x00000000030075a7 */ /* 0x002324000802017f */
[----:B----4-:R-:W-:Y:S05]  /*14720*/  @!P1 NANOSLEEP.SYNCS 0x989680 ;  /* 0x009896800000995d */ /* 0x010fea0003900000 */
[----:B------:R-:W4:Y:S02]  /*14730*/  @!P1 SYNCS.PHASECHK.TRANS64 P1, [R3+URZ], R0 ;  /* 0x00000000030095a7 */ /* 0x000f24000802007f */
[----:B----4-:R-:W-:Y:S05]  /*14740*/  @!P1 BRA `(.L_x_18) ;  /* 0xfffffffc00f09947 */ /* 0x010fea000383ffff */
[----:B------:R-:W-:Y:S05]  /*14750*/  BRA `(.L_x_17) ;  /* 0xfffffecc00847947 */ /* 0x000fea000383ffff */
.L_x_23:
[----:B-1----:R-:W-:-:S04]  /*14760*/  IMAD.U32 R6, RZ, RZ, UR4 ;  /* 0x00000004ff067e24 */ /* 0x002fc8000f8e00ff */
[----:B------:R1:W2:Y:S03]  /*14770*/  SYNCS.PHASECHK.TRANS64.TRYWAIT P1, [R6+URZ], R4 ;  /* 0x00000004060075a7 */ /* 0x0002a6000802017f */
[----:B--2---:R-:W-:Y:S05]  /*14780*/  @!P1 NANOSLEEP.SYNCS 0x989680 ;  /* 0x009896800000995d */ /* 0x004fea0003900000 */
[----:B------:R-:W2:Y:S02]  /*14790*/  @!P1 SYNCS.PHASECHK.TRANS64 P1, [R6+URZ], R4 ;  /* 0x00000004060095a7 */ /* 0x000ea4000802007f */
[----:B--2---:R-:W-:Y:S05]  /*147a0*/  @!P1 BRA `(.L_x_23) ;  /* 0xfffffffc00ec9947 */ /* 0x004fea000383ffff */
[----:B------:R-:W-:Y:S05]  /*147b0*/  BRA `(.L_x_22) ;  /* 0xfffffed400807947 */ /* 0x000fea000383ffff */
.L_x_512:
[----:B------:R-:W-:Y:S01]  /*147c0*/  BSSY B1, `(.L_x_541) ;  /* 0x0000006000017945 */ /* 0x000fe20003800000 */
[----:B------:R-:W-:-:S07]  /*147d0*/  IMAD.MOV.U32 R15, RZ, RZ, -0x1 ;  /* 0xffffffffff0f7424 */ /* 0x000fce00078e00ff */
[----:B------:R-:W-:Y:S05]  /*147e0*/  WARPSYNC.COLLECTIVE R15, `(.L_x_542) ;  /* 0x000000000f0c7348 */ /* 0x000fea0003c00000 */
[----:B------:R-:W-:Y:S02]  /*147f0*/  ELECT P6, UR62, PT ;  /* 0x00000000003e782f */ /* 0x000fe400038c0000 */
[----:B------:R-:W-:Y:S01]  /*14800*/  MOV R14, UR62 ;  /* 0x0000003e000e7c02 */ /* 0x000fe20008000f00 */
[----:B------:R-:W-:Y:S10]  /*14810*/  ENDCOLLECTIVE ;  /* 0x000000000000791b */ /* 0x000ff40003800000 */
.L_x_542:
[----:B------:R-:W-:Y:S05]  /*14820*/  BSYNC B1 ;  /* 0x0000000000017941 */ /* 0x000fea0003800000 */
.L_x_541:
[----:B------:R-:W-:Y:S05]  /*14830*/  BRA `(.L_x_543) ;  /* 0xffffffe800cc7947 */ /* 0x000fea000383ffff */
.L_x_515:
[----:B-1----:R1:W2:Y:S02]  /*14840*/  SYNCS.PHASECHK.TRANS64.TRYWAIT P1, [R12+URZ+0x68], R7 ;  /* 0x000068070c0075a7 */ /* 0x0022a4000802017f */
[----:B--2---:R-:W-:Y:S05]  /*14850*/  @!P1 NANOSLEEP.SYNCS 0x989680 ;  /* 0x009896800000995d */ /* 0x004fea0003900000 */
[----:B------:R-:W2:Y:S02]  /*14860*/  @!P1 SYNCS.PHASECHK.TRANS64 P1, [R12+URZ+0x68], R7 ;  /* 0x000068070c0095a7 */ /* 0x000ea4000802007f */
[----:B--2---:R-:W-:Y:S05]  /*14870*/  @!P1 BRA `(.L_x_515) ;  /* 0xfffffffc00f09947 */ /* 0x004fea000383ffff */
[----:B------:R-:W-:Y:S05]  /*14880*/  BRA `(.L_x_544) ;  /* 0xffffffec00007947 */ /* 0x000fea000383ffff */
.L_x_524:
[----:B------:R-:W-:Y:S01]  /*14890*/  BSSY B0, `(.L_x_545) ;  /* 0x0000006000007945 */ /* 0x000fe20003800000 */
[----:B------:R-:W-:-:S07]  /*148a0*/  IMAD.MOV.U32 R15, RZ, RZ, -0x1 ;  /* 0xffffffffff0f7424 */ /* 0x000fce00078e00ff */
[----:B------:R-:W-:Y:S05]  /*148b0*/  WARPSYNC.COLLECTIVE R15, `(.L_x_546) ;  /* 0x000000000f0c7348 */ /* 0x000fea0003c00000 */
[----:B------:R-:W-:Y:S02]  /*148c0*/  ELECT P6, UR62, PT ;  /* 0x00000000003e782f */ /* 0x000fe400038c0000 */
[----:B------:R-:W-:Y:S01]  /*148d0*/  MOV R14, UR62 ;  /* 0x0000003e000e7c02 */ /* 0x000fe20008000f00 */
[----:B------:R-:W-:Y:S10]  /*148e0*/  ENDCOLLECTIVE ;  /* 0x000000000000791b */ /* 0x000ff40003800000 */
.L_x_546:
[----:B------:R-:W-:Y:S05]  /*148f0*/  BSYNC B0 ;  /* 0x0000000000007941 */ /* 0x000fea0003800000 */
.L_x_545:
[----:B------:R-:W-:Y:S05]  /*14900*/  BRA `(.L_x_547) ;  /* 0xfffffff400847947 */ /* 0x000fea000383ffff */
.L_x_528:
[----:B0-----:R0:W1:Y:S02]  /*14910*/  SYNCS.PHASECHK.TRANS64.TRYWAIT P0, [R5+URZ], R2 ;  /* 0x00000002050075a7 */ /* 0x001064000800017f */
[----:B-1----:R-:W-:Y:S05]  /*14920*/  @!P0 NANOSLEEP.SYNCS 0x989680 ;  /* 0x009896800000895d */ /* 0x002fea0003900000 */
[----:B------:R-:W1:Y:S02]  /*14930*/  @!P0 SYNCS.PHASECHK.TRANS64 P0, [R5+URZ], R2 ;  /* 0x00000002050085a7 */ /* 0x000e64000800007f */
[----:B-1----:R-:W-:Y:S05]  /*14940*/  @!P0 BRA `(.L_x_528) ;  /* 0xfffffffc00f08947 */ /* 0x002fea000383ffff */
[----:B------:R-:W-:Y:S05]  /*14950*/  BRA `(.L_x_548) ;  /* 0xfffffff400ac7947 */ /* 0x000fea000383ffff */
.L_x_529:
[----:B0-----:R0:W1:Y:S02]  /*14960*/  SYNCS.PHASECHK.TRANS64.TRYWAIT P0, [R7+URZ], R0 ;  /* 0x00000000070075a7 */ /* 0x001064000800017f */
[----:B-1----:R-:W-:Y:S05]  /*14970*/  @!P0 NANOSLEEP.SYNCS 0x989680 ;  /* 0x009896800000895d */ /* 0x002fea0003900000 */
[----:B------:R-:W1:Y:S02]  /*14980*/  @!P0 SYNCS.PHASECHK.TRANS64 P0, [R7+URZ], R0 ;  /* 0x00000000070085a7 */ /* 0x000e64000800007f */
[----:B-1----:R-:W-:Y:S05]  /*14990*/  @!P0 BRA `(.L_x_529) ;  /* 0xfffffffc00f08947 */ /* 0x002fea000383ffff */
[----:B------:R-:W-:Y:S05]  /*149a0*/  BRA `(.L_x_549) ;  /* 0xfffffff400bc7947 */ /* 0x000fea000383ffff */
.L_x_530:
[----:B0-----:R0:W1:Y:S02]  /*149b0*/  SYNCS.PHASECHK.TRANS64.TRYWAIT P0, [R7+URZ], R0 ;  /* 0x00000000070075a7 */ /* 0x001064000800017f */
[----:B-1----:R-:W-:Y:S05]  /*149c0*/  @!P0 NANOSLEEP.SYNCS 0x989680 ;  /* 0x009896800000895d */ /* 0x002fea0003900000 */
[----:B------:R-:W1:Y:S02]  /*149d0*/  @!P0 SYNCS.PHASECHK.TRANS64 P0, [R7+URZ], R0 ;  /* 0x00000000070085a7 */ /* 0x000e64000800007f */
[----:B-1----:R-:W-:Y:S05]  /*149e0*/  @!P0 BRA `(.L_x_530) ;  /* 0xfffffffc00f08947 */ /* 0x002fea000383ffff */
[----:B------:R-:W-:Y:S05]  /*149f0*/  BRA `(.L_x_550) ;  /* 0xfffffff400cc7947 */ /* 0x000fea000383ffff */
.L_x_531:
[----:B0-----:R0:W1:Y:S02]  /*14a00*/  SYNCS.PHASECHK.TRANS64.TRYWAIT P0, [R7+URZ], R0 ;  /* 0x00000000070075a7 */ /* 0x001064000800017f */
[----:B-1----:R-:W-:Y:S05]  /*14a10*/  @!P0 NANOSLEEP.SYNCS 0x989680 ;  /* 0x009896800000895d */ /* 0x002fea0003900000 */
[----:B------:R-:W1:Y:S02]  /*14a20*/  @!P0 SYNCS.PHASECHK.TRANS64 P0, [R7+URZ], R0 ;  /* 0x00000000070085a7 */ /* 0x000e64000800007f */
[----:B-1----:R-:W-:Y:S05]  /*14a30*/  @!P0 BRA `(.L_x_531) ;  /* 0xfffffffc00f08947 */ /* 0x002fea000383ffff */
[----:B------:R-:W-:Y:S05]  /*14a40*/  BRA `(.L_x_551) ;  /* 0xfffffff400dc7947 */ /* 0x000fea000383ffff */
.L_x_532:
[----:B0-----:R0:W1:Y:S02]  /*14a50*/  SYNCS.PHASECHK.TRANS64.TRYWAIT P0, [R7+URZ], R0 ;  /* 0x00000000070075a7 */ /* 0x001064000800017f */
[----:B-1----:R-:W-:Y:S05]  /*14a60*/  @!P0 NANOSLEEP.SYNCS 0x989680 ;  /* 0x009896800000895d */ /* 0x002fea0003900000 */
[----:B------:R-:W1:Y:S02]  /*14a70*/  @!P0 SYNCS.PHASECHK.TRANS64 P0, [R7+URZ], R0 ;  /* 0x00000000070085a7 */ /* 0x000e64000800007f */
[----:B-1----:R-:W-:Y:S05]  /*14a80*/  @!P0 BRA `(.L_x_532) ;  /* 0xfffffffc00f08947 */ /* 0x002fea000383ffff */
[----:B------:R-:W-:Y:S05]  /*14a90*/  BRA `(.L_x_552) ;  /* 0xfffffff400ec7947 */ /* 0x000fea000383ffff */
.L_x_533:
[----:B0-----:R0:W1:Y:S02]  /*14aa0*/  SYNCS.PHASECHK.TRANS64.TRYWAIT P0, [R7+URZ], R0 ;  /* 0x00000000070075a7 */ /* 0x001064000800017f */
[----:B-1----:R-:W-:Y:S05]  /*14ab0*/  @!P0 NANOSLEEP.SYNCS 0x989680 ;  /* 0x009896800000895d */ /* 0x002fea0003900000 */
[----:B------:R-:W1:Y:S02]  /*14ac0*/  @!P0 SYNCS.PHASECHK.TRANS64 P0, [R7+URZ], R0 ;  /* 0x00000000070085a7 */ /* 0x000e64000800007f */
[----:B-1----:R-:W-:Y:S05]  /*14ad0*/  @!P0 BRA `(.L_x_533) ;  /* 0xfffffffc00f08947 */ /* 0x002fea000383ffff */
[----:B------:R-:W-:Y:S05]  /*14ae0*/  BRA `(.L_x_553) ;  /* 0xfffffff400fc7947 */ /* 0x000fea000383ffff */
.L_x_534:
[----:B0-----:R0:W1:Y:S02]  /*14af0*/  SYNCS.PHASECHK.TRANS64.TRYWAIT P0, [R7+URZ], R0 ;  /* 0x00000000070075a7 */ /* 0x001064000800017f */
[----:B-1----:R-:W-:Y:S05]  /*14b00*/  @!P0 NANOSLEEP.SYNCS 0x989680 ;  /* 0x009896800000895d */ /* 0x002fea0003900000 */
[----:B------:R-:W1:Y:S02]  /*14b10*/  @!P0 SYNCS.PHASECHK.TRANS64 P0, [R7+URZ], R0 ;  /* 0x00000000070085a7 */ /* 0x000e64000800007f */
[----:B-1----:R-:W-:Y:S05]  /*14b20*/  @!P0 BRA `(.L_x_534) ;  /* 0xfffffffc00f08947 */ /* 0x002fea000383ffff */
[----:B------:R-:W-:Y:S05]  /*14b30*/  BRA `(.L_x_554) ;  /* 0xfffffff8000c7947 */ /* 0x000fea000383ffff */
.L_x_535:
[----:B0-----:R0:W1:Y:S02]  /*14b40*/  SYNCS.PHASECHK.TRANS64.TRYWAIT P0, [R7+URZ], R0 ;  /* 0x00000000070075a7 */ /* 0x001064000800017f */
[----:B-1----:R-:W-:Y:S05]  /*14b50*/  @!P0 NANOSLEEP.SYNCS 0x989680 ;  /* 0x009896800000895d */ /* 0x002fea0003900000 */
[----:B------:R-:W1:Y:S02]  /*14b60*/  @!P0 SYNCS.PHASECHK.TRANS64 P0, [R7+URZ], R0 ;  /* 0x00000000070085a7 */ /* 0x000e64000800007f */
[----:B-1----:R-:W-:Y:S05]  /*14b70*/  @!P0 BRA `(.L_x_535) ;  /* 0xfffffffc00f08947 */ /* 0x002fea000383ffff */
[----:B------:R-:W-:Y:S05]  /*14b80*/  BRA `(.L_x_555) ;  /* 0xfffffff8001c7947 */ /* 0x000fea000383ffff */
.L_x_536:
[----:B0-----:R0:W1:Y:S02]  /*14b90*/  SYNCS.PHASECHK.TRANS64.TRYWAIT P0, [R7+URZ], R0 ;  /* 0x00000000070075a7 */ /* 0x001064000800017f */
[----:B-1----:R-:W-:Y:S05]  /*14ba0*/  @!P0 NANOSLEEP.SYNCS 0x989680 ;  /* 0x009896800000895d */ /* 0x002fea0003900000 */
[----:B------:R-:W1:Y:S02]  /*14bb0*/  @!P0 SYNCS.PHASECHK.TRANS64 P0, [R7+URZ], R0 ;  /* 0x00000000070085a7 */ /* 0x000e64000800007f */
[----:B-1----:R-:W-:Y:S05]  /*14bc0*/  @!P0 BRA `(.L_x_536) ;  /* 0xfffffffc00f08947 */ /* 0x002fea000383ffff */
[----:B------:R-:W-:Y:S05]  /*14bd0*/  BRA `(.L_x_556) ;  /* 0xfffffff8002c7947 */ /* 0x000fea000383ffff */
.L_x_537:
[----:B0-----:R0:W1:Y:S02]  /*14be0*/  SYNCS.PHASECHK.TRANS64.TRYWAIT P0, [R7+URZ], R0 ;  /* 0x00000000070075a7 */ /* 0x001064000800017f */
[----:B-1----:R-:W-:Y:S05]  /*14bf0*/  @!P0 NANOSLEEP.SYNCS 0x989680 ;  /* 0x009896800000895d */ /* 0x002fea0003900000 */
[----:B------:R-:W1:Y:S02]  /*14c00*/  @!P0 SYNCS.PHASECHK.TRANS64 P0, [R7+URZ], R0 ;  /* 0x00000000070085a7 */ /* 0x000e64000800007f */
[----:B-1----:R-:W-:Y:S05]  /*14c10*/  @!P0 BRA `(.L_x_537) ;  /* 0xfffffffc00f08947 */ /* 0x002fea000383ffff */
[----:B------:R-:W-:Y:S05]  /*14c20*/  BRA `(.L_x_557) ;  /* 0xfffffff8003c7947 */ /* 0x000fea000383ffff */
.L_x_538:
[----:B0-----:R0:W1:Y:S02]  /*14c30*/  SYNCS.PHASECHK.TRANS64.TRYWAIT P0, [R7+URZ], R0 ;  /* 0x00000000070075a7 */ /* 0x001064000800017f */
[----:B-1----:R-:W-:Y:S05]  /*14c40*/  @!P0 NANOSLEEP.SYNCS 0x989680 ;  /* 0x009896800000895d */ /* 0x002fea0003900000 */
[----:B------:R-:W1:Y:S02]  /*14c50*/  @!P0 SYNCS.PHASECHK.TRANS64 P0, [R7+URZ], R0 ;  /* 0x00000000070085a7 */ /* 0x000e64000800007f */
[----:B-1----:R-:W-:Y:S05]  /*14c60*/  @!P0 BRA `(.L_x_538) ;  /* 0xfffffffc00f08947 */ /* 0x002fea000383ffff */
[----:B------:R-:W-:Y:S05]  /*14c70*/  BRA `(.L_x_558) ;  /* 0xfffffff8004c7947 */ /* 0x000fea000383ffff */
.L_x_539:
[----:B0-----:R0:W1:Y:S02]  /*14c80*/  SYNCS.PHASECHK.TRANS64.TRYWAIT P0, [R7+URZ], R0 ;  /* 0x00000000070075a7 */ /* 0x001064000800017f */
[----:B-1----:R-:W-:Y:S05]  /*14c90*/  @!P0 NANOSLEEP.SYNCS 0x989680 ;  /* 0x009896800000895d */ /* 0x002fea0003900000 */
[----:B------:R-:W1:Y:S02]  /*14ca0*/  @!P0 SYNCS.PHASECHK.TRANS64 P0, [R7+URZ], R0 ;  /* 0x00000000070085a7 */ /* 0x000e64000800007f */
[----:B-1----:R-:W-:Y:S05]  /*14cb0*/  @!P0 BRA `(.L_x_539) ;  /* 0xfffffffc00f08947 */ /* 0x002fea000383ffff */
[----:B------:R-:W-:Y:S05]  /*14cc0*/  BRA `(.L_x_559) ;  /* 0xfffffff8005c7947 */ /* 0x000fea000383ffff */
.L_x_560:
[----:B------:R-:W-:-:S00]  /*14cd0*/  BRA `(.L_x_560) ;  /* 0xfffffffc00fc7947 */ /* 0x000fc0000383ffff */
[----:B------:R-:W-:-:S00]  /*14ce0*/  NOP ;  /* 0x0000000000007918 */ /* 0x000fc00000000000 */
        /* <DEDUP_REMOVED lines=9> */
.L_x_561:


//--------------------- .nv.global.init           --------------------------
	.section	.nv.global.init,"aw",@progbits
.nv.global.init:
	.type		$str$22,@object
	.size		$str$22,($str$23 - $str$22)
$str$22:
        /*0000*/ 	.byte	0x6b, 0x5f, 0x74, 0x69, 0x6c, 0x65, 0x5f, 0x63, 0x6f, 0x75, 0x6e, 0x74, 0x20, 0x3e, 0x3d, 0x20
        /*0010*/ 	.byte	0x31, 0x00
	.type		$str$23,@object
	.size		$str$23,(__unnamed_1 - $str$23)
$str$23:
        /*0012*/ 	.byte	0x2f, 0x74, 0x6d, 0x70, 0x2f, 0x63, 0x75, 0x74, 0x6c, 0x61, 0x73, 0x73, 0x5f, 0x73, 0x77, 0x65
        /*0022*/ 	.byte	0x65, 0x70, 0x5f, 0x73, 0x72, 0x63, 0x2f, 0x69, 0x6e, 0x63, 0x6c, 0x75, 0x64, 0x65, 0x2f, 0x63
        /*0032*/ 	.byte	0x75, 0x74, 0x6c, 0x61, 0x73, 0x73, 0x2f, 0x67, 0x65, 0x6d, 0x6d, 0x2f, 0x63, 0x6f, 0x6c, 0x6c
        /*0042*/ 	.byte	0x65, 0x63, 0x74, 0x69, 0x76, 0x65, 0x2f, 0x73, 0x6d, 0x39, 0x30, 0x5f, 0x6d, 0x6d, 0x61, 0x5f
        /*0052*/ 	.byte	0x74, 0x6d, 0x61, 0x5f, 0x67, 0x6d, 0x6d, 0x61, 0x5f, 0x73, 0x73, 0x5f, 0x77, 0x61, 0x72, 0x70
        /*0062*/ 	.byte	0x73, 0x70, 0x65, 0x63, 0x69, 0x61, 0x6c, 0x69, 0x7a, 0x65, 0x64, 0x2e, 0x68, 0x70, 0x70, 0x00
	.type		__unnamed_1,@object
	.size		__unnamed_1,(.L_0 - __unnamed_1)
__unnamed_1:
        /* <DEDUP_REMOVED lines=180> */
        /*0bb2*/ 	.byte	0x65, 0x3a, 0x3a, 0x69, 0x64, 0x65, 0x6e, 0x74, 0x69, 0x74, 0x79, 0x5d, 0x00
.L_0:


//--------------------- .nv.shared._ZN7cutlass13device_kernelINS_4gemm6kernel13GemmUniversalIN4cute5tupleIJiiiiEEENS1_10collective13CollectiveMmaINS1_34MainloopSm90TmaGmmaWarpSpecializedILi13ENS5_IJNS4_1CILi1EEESB_SB_EEENS1_35KernelTmaWarpSpecializedCooperativeEEENS5_IJNSA_ILi384EEENSA_ILi160EEENSA_ILi16EEEEEENS_6half_tENS5_IJlSB_lEEESJ_SK_NS4_8TiledMMAINS4_8MMA_AtomIJNS4_4SM904GMMA25MMA_64x32x16_F32F16F16_SSILNSO_5MajorE0ELSQ_0ELNSO_7ScaleInE1ELSR_1EEEEEENS4_6LayoutINS5_IJNSA_ILi2EEESB_SB_EEENS5_IJSB_NSA_ILi0EEESX_EEEEENS5_IJNS4_10UnderscoreES10_S10_EEEEENS4_13SM90_TMA_LOADENS4_14ComposedLayoutINS4_7SwizzleILi1ELi4ELi3EEENS4_18smem_ptr_flag_bitsILi16EEENSU_INS5_IJNSA_ILi8EEESH_EEENS5_IJSH_SB_EEEEEEEvNS4_8identityES13_S1D_vS1E_EENS_8epilogue10collective6detail29Sm90TmaWarpSpecializedAdapterINS1H_15DefaultEpilogueISJ_SK_SK_NS1G_6thread17LinearCombinationISJ_Li1EffLNS1L_9ScaleType4KindE0ELNS_15FloatRoundStyleE2ESJ_EENS1_15EpilogueDefaultEEEEEvvEEEEvNT_6ParamsE --------------------------
	.section	.nv.shared._ZN7cutlass13device_kernelINS_4gemm6kernel13GemmUniversalIN4cute5tupleIJiiiiEEENS1_10collective13CollectiveMmaINS1_34MainloopSm90TmaGmmaWarpSpecializedILi13ENS5_IJNS4_1CILi1EEESB_SB_EEENS1_35KernelTmaWarpSpecializedCooperativeEEENS5_IJNSA_ILi384EEENSA_ILi160EEENSA_ILi16EEEEEENS_6half_tENS5_IJlSB_lEEESJ_SK_NS4_8TiledMMAINS4_8MMA_AtomIJNS4_4SM904GMMA25MMA_64x32x16_F32F16F16_SSILNSO_5MajorE0ELSQ_0ELNSO_7ScaleInE1ELSR_1EEEEEENS4_6LayoutINS5_IJNSA_ILi2EEESB_SB_EEENS5_IJSB_NSA_ILi0EEESX_EEEEENS5_IJNS4_10UnderscoreES10_S10_EEEEENS4_13SM90_TMA_LOADENS4_14ComposedLayoutINS4_7SwizzleILi1ELi4ELi3EEENS4_18smem_ptr_flag_bitsILi16EEENSU_INS5_IJNSA_ILi8EEESH_EEENS5_IJSH_SB_EEEEEEEvNS4_8identityES13_S1D_vS1E_EENS_8epilogue10collective6detail29Sm90TmaWarpSpecializedAdapterINS1H_15DefaultEpilogueISJ_SK_SK_NS1G_6thread17LinearCombinationISJ_Li1EffLNS1L_9ScaleType4KindE0ELNS_15FloatRoundStyleE2ESJ_EENS1_15EpilogueDefaultEEEEEvvEEEEvNT_6ParamsE,"aw",@nobits
	.sectionflags	@""
	.align	16
	.zero		1024


//--------------------- .nv.shared.reserved.0     --------------------------
	.section	.nv.shared.reserved.0,"aw",@nobits
	.weak		__nv_reservedSMEM_offset_0_alias
	.size		__nv_reservedSMEM_offset_0_alias, 0, 0
	.other		__nv_reservedSMEM_offset_0_alias,@"STO_CUDA_RESERVED_SHARED STV_DEFAULT"
__nv_reservedSMEM_offset_0_alias:
	.zero		0


//--------------------- .nv.global                --------------------------
	.section	.nv.global,"aw",@nobits
.nv.global:
	.type		_ZN40_INTERNAL_70e47aba_4_k_cu_a1af2f19_110534cute1_E,@object
	.size		_ZN40_INTERNAL_70e47aba_4_k_cu_a1af2f19_110534cute1_E,(_ZN40_INTERNAL_70e47aba_4_k_cu_a1af2f19_110534cuda3std3__45__cpo6cbeginE - _ZN40_INTERNAL_70e47aba_4_k_cu_a1af2f19_110534cute1_E)
_ZN40_INTERNAL_70e47aba_4_k_cu_a1af2f19_110534cute1_E:
	.zero		1
	.type		_ZN40_INTERNAL_70e47aba_4_k_cu_a1af2f19_110534cuda3std3__45__cpo6cbeginE,@object
	.size		_ZN40_INTERNAL_70e47aba_4_k_cu_a1af2f19_110534cuda3std3__45__cpo6cbeginE,(_ZN40_INTERNAL_70e47aba_4_k_cu_a1af2f19_110534cuda3std3__48in_placeE - _ZN40_INTERNAL_70e47aba_4_k_cu_a1af2f19_110534cuda3std3__45__cpo6cbeginE)
_ZN40_INTERNAL_70e47aba_4_k_cu_a1af2f19_110534cuda3std3__45__cpo6cbeginE:
	.zero		1
	.type		_ZN40_INTERNAL_70e47aba_4_k_cu_a1af2f19_110534cuda3std3__48in_placeE,@object
	.size		_ZN40_INTERNAL_70e47aba_4_k_cu_a1af2f19_110534cuda3std3__48in_placeE,(_ZN40_INTERNAL_70e47aba_4_k_cu_a1af2f19_110534cuda3std6ranges3__45__cpo9iter_moveE - _ZN40_INTERNAL_70e47aba_4_k_cu_a1af2f19_110534cuda3std3__48in_placeE)
_ZN40_INTERNAL_70e47aba_4_k_cu_a1af2f19_110534cuda3std3__48in_placeE:
	.zero		1
	.type		_ZN40_INTERNAL_70e47aba_4_k_cu_a1af2f19_110534cuda3std6ranges3__45__cpo9iter_moveE,@object
	.size		_ZN40_INTERNAL_70e47aba_4_k_cu_a1af2f19_110534cuda3std6ranges3__45__cpo9iter_moveE,(_ZN40_INTERNAL_70e47aba_4_k_cu_a1af2f19_110534cuda3std3__45__cpo5beginE - _ZN40_INTERNAL_70e47aba_4_k_cu_a1af2f19_110534cuda3std6ranges3__45__cpo9iter_moveE)
_ZN40_INTERNAL_70e47aba_4_k_cu_a1af2f19_110534cuda3std6ranges3__45__cpo9iter_moveE:
	.zero		1
	.type		_ZN40_INTERNAL_70e47aba_4_k_cu_a1af2f19_110534cuda3std3__45__cpo5beginE,@object
	.size		_ZN40_INTERNAL_70e47aba_4_k_cu_a1af2f19_110534cuda3std3__45__cpo5beginE,(_ZN40_INTERNAL_70e47aba_4_k_cu_a1af2f19_110534cuda3std3__442_GLOBAL__N__70e47aba_4_k_cu_a1af2f19_110536ignoreE - _ZN40_INTERNAL_70e47aba_4_k_cu_a1af2f19_110534cuda3std3__45__cpo5beginE)
_ZN40_INTERNAL_70e47aba_4_k_cu_a1af2f19_110534cuda3std3__45__cpo5beginE:
	.zero		1
	.type		_ZN40_INTERNAL_70e47aba_4_k_cu_a1af2f19_110534cuda3std3__442_GLOBAL__N__70e47aba_4_k_cu_a1af2f19_110536ignoreE,@object
	.size		_ZN40_INTERNAL_70e47aba_4_k_cu_a1af2f19_110534cuda3std3__442_GLOBAL__N__70e47aba_4_k_cu_a1af2f19_110536ignoreE,(_ZN40_INTERNAL_70e47aba_4_k_cu_a1af2f19_110534cute7productE - _ZN40_INTERNAL_70e47aba_4_k_cu_a1af2f19_110534cuda3std3__442_GLOBAL__N__70e47aba_4_k_cu_a1af2f19_110536ignoreE)
_ZN40_INTERNAL_70e47aba_4_k_cu_a1af2f19_110534cuda3std3__442_GLOBAL__N__70e47aba_4_k_cu_a1af2f19_110536ignoreE:
	.zero		1
	.type		_ZN40_INTERNAL_70e47aba_4_k_cu_a1af2f19_110534cute7productE,@object
	.size		_ZN40_INTERNAL_70e47aba_4_k_cu_a1af2f19_110534cute7productE,(_ZN40_INTERNAL_70e47aba_4_k_cu_a1af2f19_110534cuda3std3__45__cpo3endE - _ZN40_INTERNAL_70e47aba_4_k_cu_a1af2f19_110534cute7productE)
_ZN40_INTERNAL_70e47aba_4_k_cu_a1af2f19_110534cute7productE:
	.zero		1
	.type		_ZN40_INTERNAL_70e47aba_4_k_cu_a1af2f19_110534cuda3std3__45__cpo3endE,@object
	.size		_ZN40_INTERNAL_70e47aba_4_k_cu_a1af2f19_110534cuda3std3__45__cpo3endE,(_ZN40_INTERNAL_70e47aba_4_k_cu_a1af2f19_110534cuda3std3__419piecewise_constructE - _ZN40_INTERNAL_70e47aba_4_k_cu_a1af2f19_110534cuda3std3__45__cpo3endE)
_ZN40_INTERNAL_70e47aba_4_k_cu_a1af2f19_110534cuda3std3__45__cpo3endE:
	.zero		1
	.type		_ZN40_INTERNAL_70e47aba_4_k_cu_a1af2f19_110534cuda3std3__419piecewise_constructE,@object
	.size		_ZN40_INTERNAL_70e47aba_4_k_cu_a1af2f19_110534cuda3std3__419piecewise_constructE,(_ZN40_INTERNAL_70e47aba_4_k_cu_a1af2f19_110534cuda3std3__45__cpo4cendE - _ZN40_INTERNAL_70e47aba_4_k_cu_a1af2f19_110534cuda3std3__419piecewise_constructE)
_ZN40_INTERNAL_70e47aba_4_k_cu_a1af2f19_110534cuda3std3__419piecewise_constructE:
	.zero		1
	.type		_ZN40_INTERNAL_70e47aba_4_k_cu_a1af2f19_110534cuda3std3__45__cpo4cendE,@object
	.size		_ZN40_INTERNAL_70e47aba_4_k_cu_a1af2f19_110534cuda3std3__45__cpo4cendE,(_ZN40_INTERNAL_70e47aba_4_k_cu_a1af2f19_110534cuda3std6ranges3__45__cpo4swapE - _ZN40_INTERNAL_70e47aba_4_k_cu_a1af2f19_110534cuda3std3__45__cpo4cendE)
_ZN40_INTERNAL_70e47aba_4_k_cu_a1af2f19_110534cuda3std3__45__cpo4cendE:
	.zero		1
	.type		_ZN40_INTERNAL_70e47aba_4_k_cu_a1af2f19_110534cuda3std6ranges3__45__cpo4swapE,@object
	.size		_ZN40_INTERNAL_70e47aba_4_k_cu_a1af2f19_110534cuda3std6ranges3__45__cpo4swapE,(.L_8 - _ZN40_INTERNAL_70e47aba_4_k_cu_a1af2f19_110534cuda3std6ranges3__45__cpo4swapE)
_ZN40_INTERNAL_70e47aba_4_k_cu_a1af2f19_110534cuda3std6ranges3__45__cpo4swapE:
	.zero		1
.L_8:


//--------------------- .nv.constant0._ZN7cutlass13device_kernelINS_4gemm6kernel13GemmUniversalIN4cute5tupleIJiiiiEEENS1_10collective13CollectiveMmaINS1_34MainloopSm90TmaGmmaWarpSpecializedILi13ENS5_IJNS4_1CILi1EEESB_SB_EEENS1_35KernelTmaWarpSpecializedCooperativeEEENS5_IJNSA_ILi384EEENSA_ILi160EEENSA_ILi16EEEEEENS_6half_tENS5_IJlSB_lEEESJ_SK_NS4_8TiledMMAINS4_8MMA_AtomIJNS4_4SM904GMMA25MMA_64x32x16_F32F16F16_SSILNSO_5MajorE0ELSQ_0ELNSO_7ScaleInE1ELSR_1EEEEEENS4_6LayoutINS5_IJNSA_ILi2EEESB_SB_EEENS5_IJSB_NSA_ILi0EEESX_EEEEENS5_IJNS4_10UnderscoreES10_S10_EEEEENS4_13SM90_TMA_LOADENS4_14ComposedLayoutINS4_7SwizzleILi1ELi4ELi3EEENS4_18smem_ptr_flag_bitsILi16EEENSU_INS5_IJNSA_ILi8EEESH_EEENS5_IJSH_SB_EEEEEEEvNS4_8identityES13_S1D_vS1E_EENS_8epilogue10collective6detail29Sm90TmaWarpSpecializedAdapterINS1H_15DefaultEpilogueISJ_SK_SK_NS1G_6thread17LinearCombinationISJ_Li1EffLNS1L_9ScaleType4KindE0ELNS_15FloatRoundStyleE2ESJ_EENS1_15EpilogueDefaultEEEEEvvEEEEvNT_6ParamsE --------------------------
	.section	.nv.constant0._ZN7cutlass13device_kernelINS_4gemm6kernel13GemmUniversalIN4cute5tupleIJiiiiEEENS1_10collective13CollectiveMmaINS1_34MainloopSm90TmaGmmaWarpSpecializedILi13ENS5_IJNS4_1CILi1EEESB_SB_EEENS1_35KernelTmaWarpSpecializedCooperativeEEENS5_IJNSA_ILi384EEENSA_ILi160EEENSA_ILi16EEEEEENS_6half_tENS5_IJlSB_lEEESJ_SK_NS4_8TiledMMAINS4_8MMA_AtomIJNS4_4SM904GMMA25MMA_64x32x16_F32F16F16_SSILNSO_5MajorE0ELSQ_0ELNSO_7ScaleInE1ELSR_1EEEEEENS4_6LayoutINS5_IJNSA_ILi2EEESB_SB_EEENS5_IJSB_NSA_ILi0EEESX_EEEEENS5_IJNS4_10UnderscoreES10_S10_EEEEENS4_13SM90_TMA_LOADENS4_14ComposedLayoutINS4_7SwizzleILi1ELi4ELi3EEENS4_18smem_ptr_flag_bitsILi16EEENSU_INS5_IJNSA_ILi8EEESH_EEENS5_IJSH_SB_EEEEEEEvNS4_8identityES13_S1D_vS1E_EENS_8epilogue10collective6detail29Sm90TmaWarpSpecializedAdapterINS1H_15DefaultEpilogueISJ_SK_SK_NS1G_6thread17LinearCombinationISJ_Li1EffLNS1L_9ScaleType4KindE0ELNS_15FloatRoundStyleE2ESJ_EENS1_15EpilogueDefaultEEEEEvvEEEEvNT_6ParamsE,"a",@progbits
	.sectionflags	@""
	.align	4
.nv.constant0._ZN7cutlass13device_kernelINS_4gemm6kernel13GemmUniversalIN4cute5tupleIJiiiiEEENS1_10collective13CollectiveMmaINS1_34MainloopSm90TmaGmmaWarpSpecializedILi13ENS5_IJNS4_1CILi1EEESB_SB_EEENS1_35KernelTmaWarpSpecializedCooperativeEEENS5_IJNSA_ILi384EEENSA_ILi160EEENSA_ILi16EEEEEENS_6half_tENS5_IJlSB_lEEESJ_SK_NS4_8TiledMMAINS4_8MMA_AtomIJNS4_4SM904GMMA25MMA_64x32x16_F32F16F16_SSILNSO_5MajorE0ELSQ_0ELNSO_7ScaleInE1ELSR_1EEEEEENS4_6LayoutINS5_IJNSA_ILi2EEESB_SB_EEENS5_IJSB_NSA_ILi0EEESX_EEEEENS5_IJNS4_10UnderscoreES10_S10_EEEEENS4_13SM90_TMA_LOADENS4_14ComposedLayoutINS4_7SwizzleILi1ELi4ELi3EEENS4_18smem_ptr_flag_bitsILi16EEENSU_INS5_IJNSA_ILi8EEESH_EEENS5_IJSH_SB_EEEEEEEvNS4_8identityES13_S1D_vS1E_EENS_8epilogue10collective6detail29Sm90TmaWarpSpecializedAdapterINS1H_15DefaultEpilogueISJ_SK_SK_NS1G_6thread17LinearCombinationISJ_Li1EffLNS1L_9ScaleType4KindE0ELNS_15FloatRoundStyleE2ESJ_EENS1_15EpilogueDefaultEEEEEvvEEEEvNT_6ParamsE:
	.zero		1664


//--------------------- SYMBOLS --------------------------

	.type		.nv.reservedSmem.offset0,@object
	.size		.nv.reservedSmem.offset0,0x4
	.type		__assertfail,@function
